	.target	sm_100a

	.elftype	@"ET_EXEC"


//--------------------- .note.nv.tkinfo           --------------------------
	.section	.note.nv.tkinfo,"",@"SHT_NOTE"
	.sectionflags	@"SHF_NOTE_NV_TKINFO"
	.tkinfo
        /*0018*/ 	.word	0x00000002
        /*0030*/ 	.string	""
        /*0030*/ 	.string	"ptxas"
        /*0030*/ 	.string	"Cuda compilation tools, release 13.0, V13.0.88"
        /*0030*/ 	.string	"Build cuda_13.0.r13.0/compiler.36424714_0"
        /*0030*/ 	.string	"-arch sm_100a -m 64 "



//--------------------- .note.nv.cuinfo           --------------------------
	.section	.note.nv.cuinfo,"",@"SHT_NOTE"
	.sectionflags	@"SHF_NOTE_NV_CUINFO"
        /*0018*/ 	.short	0x0002
        /*001a*/ 	.short	0x0064
        /*001c*/ 	.short	0x0082
	.zero		2


//--------------------- .nv.info                  --------------------------
	.section	.nv.info,"",@"SHT_CUDA_INFO"
	.align	4


	//----- nvinfo : EIATTR_REGCOUNT
	.align		4
        /*0000*/ 	.byte	0x04, 0x2f
        /*0002*/ 	.short	(.L_19 - .L_18)
	.align		4
.L_18:
        /*0004*/ 	.word	index@(_ZN7cutlass13device_kernelINS_4gemm6kernel13GemmUniversalIN4cute5tupleIJiiiiEEENS1_10collective13CollectiveMmaINS1_35MainloopSm100TmaUmmaWarpSpecializedILi3ELi2ELi4ENS5_IJNS4_1CILi1EEESB_SB_EEEEENS5_IJNSA_ILi64EEESE_NSA_ILi128EEEEEENS_10tfloat32_tENS5_IJSB_llEEESH_SI_NS4_8TiledMMAINS4_8MMA_AtomIJNS4_17SM100_MMA_TF32_SSISH_SH_fLi64ELi64ELNS4_4UMMA5MajorE1ELSN_1ELNSM_7ScaleInE0ELSO_0EEEEEENS4_6LayoutISC_NS5_IJNSA_ILi0EEESS_SS_EEEEENS5_IJNS4_10UnderscoreESV_SV_EEEEENS4_13SM90_TMA_LOADENS4_14ComposedLayoutINS4_7SwizzleILi2ELi5ELi2EEENS4_18smem_ptr_flag_bitsILi32EEENSR_INS5_IJNSA_ILi32EEENSA_ILi4EEEEEENS5_IJSB_S14_EEEEEEEvNS4_8identityESY_S19_vS1A_EENS_8epilogue10collective18CollectiveEpilogueINS1C_23Sm100TmaWarpSpecializedILi3ELi2ELi16ELb1ELb0EEEJSG_NS5_IJNSR_ISE_SB_EENSR_IS14_SB_EEEEESH_NS5_IJlSB_lEEESH_S1K_NS1C_6fusion15FusionCallbacksIS1G_NS1L_17LinearCombinationISH_fSH_fLNS_15FloatRoundStyleE2EEESG_S1J_JEEENS4_5SM1004TMEM4LOAD26SM100_TMEM_LOAD_16dp128b8xESY_NSZ_INS10_ILi3ELi4ELi3EEES13_NSR_INS5_IJNSA_ILi8EEES14_EEENS5_IJS14_SB_EEEEEEENS4_17SM75_U32x4_LDSM_NENS4_14SM90_TMA_STOREES20_NS4_17SM90_U32x4_STSM_NENS4_39AutoVectorizingCopyWithAssumedAlignmentILi128EEEEEEvvEEEEvNT_6ParamsE)
        /*0008*/ 	.word	0x0000005f


	//----- nvinfo : EIATTR_FRAME_SIZE
	.align		4
.L_19:
        /*000c*/ 	.byte	0x04, 0x11
        /*000e*/ 	.short	(.L_21 - .L_20)
	.align		4
.L_20:
        /*0010*/ 	.word	index@($__internal_2_$__cuda_sm10x_tcgen05_guardrail_trap_unallocated_columns_being_dealloced)
        /*0014*/ 	.word	0x00000000


	//----- nvinfo : EIATTR_FRAME_SIZE
	.align		4
.L_21:
        /*0018*/ 	.byte	0x04, 0x11
        /*001a*/ 	.short	(.L_23 - .L_22)
	.align		4
.L_22:
        /*001c*/ 	.word	index@($__internal_1_$__cuda_sm10x_tcgen05_guardrail_trap_phase_invalid_during_alloc)
        /*0020*/ 	.word	0x00000000


	//----- nvinfo : EIATTR_FRAME_SIZE
	.align		4
.L_23:
        /*0024*/ 	.byte	0x04, 0x11
        /*0026*/ 	.short	(.L_25 - .L_24)
	.align		4
.L_24:
        /*0028*/ 	.word	index@($__internal_0_$__cuda_sm10x_tcgen05_guardrail_trap_col_being_dealloced_not_returned_by_alloc)
        /*002c*/ 	.word	0x00000000


	//----- nvinfo : EIATTR_FRAME_SIZE
	.align		4
.L_25:
        /*0030*/ 	.byte	0x04, 0x11
        /*0032*/ 	.short	(.L_27 - .L_26)
	.align		4
.L_26:
        /*0034*/ 	.word	index@(_ZN7cutlass13device_kernelINS_4gemm6kernel13GemmUniversalIN4cute5tupleIJiiiiEEENS1_10collective13CollectiveMmaINS1_35MainloopSm100TmaUmmaWarpSpecializedILi3ELi2ELi4ENS5_IJNS4_1CILi1EEESB_SB_EEEEENS5_IJNSA_ILi64EEESE_NSA_ILi128EEEEEENS_10tfloat32_tENS5_IJSB_llEEESH_SI_NS4_8TiledMMAINS4_8MMA_AtomIJNS4_17SM100_MMA_TF32_SSISH_SH_fLi64ELi64ELNS4_4UMMA5MajorE1ELSN_1ELNSM_7ScaleInE0ELSO_0EEEEEENS4_6LayoutISC_NS5_IJNSA_ILi0EEESS_SS_EEEEENS5_IJNS4_10UnderscoreESV_SV_EEEEENS4_13SM90_TMA_LOADENS4_14ComposedLayoutINS4_7SwizzleILi2ELi5ELi2EEENS4_18smem_ptr_flag_bitsILi32EEENSR_INS5_IJNSA_ILi32EEENSA_ILi4EEEEEENS5_IJSB_S14_EEEEEEEvNS4_8identityESY_S19_vS1A_EENS_8epilogue10collective18CollectiveEpilogueINS1C_23Sm100TmaWarpSpecializedILi3ELi2ELi16ELb1ELb0EEEJSG_NS5_IJNSR_ISE_SB_EENSR_IS14_SB_EEEEESH_NS5_IJlSB_lEEESH_S1K_NS1C_6fusion15FusionCallbacksIS1G_NS1L_17LinearCombinationISH_fSH_fLNS_15FloatRoundStyleE2EEESG_S1J_JEEENS4_5SM1004TMEM4LOAD26SM100_TMEM_LOAD_16dp128b8xESY_NSZ_INS10_ILi3ELi4ELi3EEES13_NSR_INS5_IJNSA_ILi8EEES14_EEENS5_IJS14_SB_EEEEEEENS4_17SM75_U32x4_LDSM_NENS4_14SM90_TMA_STOREES20_NS4_17SM90_U32x4_STSM_NENS4_39AutoVectorizingCopyWithAssumedAlignmentILi128EEEEEEvvEEEEvNT_6ParamsE)
        /*0038*/ 	.word	0x00000000


	//----- nvinfo : EIATTR_MIN_STACK_SIZE
	.align		4
.L_27:
        /*003c*/ 	.byte	0x04, 0x12
        /*003e*/ 	.short	(.L_29 - .L_28)
	.align		4
.L_28:
        /*0040*/ 	.word	index@(_ZN7cutlass13device_kernelINS_4gemm6kernel13GemmUniversalIN4cute5tupleIJiiiiEEENS1_10collective13CollectiveMmaINS1_35MainloopSm100TmaUmmaWarpSpecializedILi3ELi2ELi4ENS5_IJNS4_1CILi1EEESB_SB_EEEEENS5_IJNSA_ILi64EEESE_NSA_ILi128EEEEEENS_10tfloat32_tENS5_IJSB_llEEESH_SI_NS4_8TiledMMAINS4_8MMA_AtomIJNS4_17SM100_MMA_TF32_SSISH_SH_fLi64ELi64ELNS4_4UMMA5MajorE1ELSN_1ELNSM_7ScaleInE0ELSO_0EEEEEENS4_6LayoutISC_NS5_IJNSA_ILi0EEESS_SS_EEEEENS5_IJNS4_10UnderscoreESV_SV_EEEEENS4_13SM90_TMA_LOADENS4_14ComposedLayoutINS4_7SwizzleILi2ELi5ELi2EEENS4_18smem_ptr_flag_bitsILi32EEENSR_INS5_IJNSA_ILi32EEENSA_ILi4EEEEEENS5_IJSB_S14_EEEEEEEvNS4_8identityESY_S19_vS1A_EENS_8epilogue10collective18CollectiveEpilogueINS1C_23Sm100TmaWarpSpecializedILi3ELi2ELi16ELb1ELb0EEEJSG_NS5_IJNSR_ISE_SB_EENSR_IS14_SB_EEEEESH_NS5_IJlSB_lEEESH_S1K_NS1C_6fusion15FusionCallbacksIS1G_NS1L_17LinearCombinationISH_fSH_fLNS_15FloatRoundStyleE2EEESG_S1J_JEEENS4_5SM1004TMEM4LOAD26SM100_TMEM_LOAD_16dp128b8xESY_NSZ_INS10_ILi3ELi4ELi3EEES13_NSR_INS5_IJNSA_ILi8EEES14_EEENS5_IJS14_SB_EEEEEEENS4_17SM75_U32x4_LDSM_NENS4_14SM90_TMA_STOREES20_NS4_17SM90_U32x4_STSM_NENS4_39AutoVectorizingCopyWithAssumedAlignmentILi128EEEEEEvvEEEEvNT_6ParamsE)
        /*0044*/ 	.word	0x00000000
.L_29:


//--------------------- .nv.compat                --------------------------
	.section	.nv.compat,"",@"SHT_CUDA_COMPAT_INFO"
	.align	4
        /*0000*/ 	.byte	0x02, 0x09, 0x01, 0x00, 0x02, 0x02, 0x02, 0x00, 0x02, 0x05, 0x05, 0x00, 0x03, 0x07, 0x01, 0x01
        /*0010*/ 	.byte	0x02, 0x03, 0x01, 0x00, 0x02, 0x06, 0x01, 0x00, 0x04, 0x0b, 0x08, 0x00, 0x09, 0x00, 0x00, 0x00
        /*0020*/ 	.byte	0x00, 0x00, 0x00, 0x00


//--------------------- .nv.info._ZN7cutlass13device_kernelINS_4gemm6kernel13GemmUniversalIN4cute5tupleIJiiiiEEENS1_10collective13CollectiveMmaINS1_35MainloopSm100TmaUmmaWarpSpecializedILi3ELi2ELi4ENS5_IJNS4_1CILi1EEESB_SB_EEEEENS5_IJNSA_ILi64EEESE_NSA_ILi128EEEEEENS_10tfloat32_tENS5_IJSB_llEEESH_SI_NS4_8TiledMMAINS4_8MMA_AtomIJNS4_17SM100_MMA_TF32_SSISH_SH_fLi64ELi64ELNS4_4UMMA5MajorE1ELSN_1ELNSM_7ScaleInE0ELSO_0EEEEEENS4_6LayoutISC_NS5_IJNSA_ILi0EEESS_SS_EEEEENS5_IJNS4_10UnderscoreESV_SV_EEEEENS4_13SM90_TMA_LOADENS4_14ComposedLayoutINS4_7SwizzleILi2ELi5ELi2EEENS4_18smem_ptr_flag_bitsILi32EEENSR_INS5_IJNSA_ILi32EEENSA_ILi4EEEEEENS5_IJSB_S14_EEEEEEEvNS4_8identityESY_S19_vS1A_EENS_8epilogue10collective18CollectiveEpilogueINS1C_23Sm100TmaWarpSpecializedILi3ELi2ELi16ELb1ELb0EEEJSG_NS5_IJNSR_ISE_SB_EENSR_IS14_SB_EEEEESH_NS5_IJlSB_lEEESH_S1K_NS1C_6fusion15FusionCallbacksIS1G_NS1L_17LinearCombinationISH_fSH_fLNS_15FloatRoundStyleE2EEESG_S1J_JEEENS4_5SM1004TMEM4LOAD26SM100_TMEM_LOAD_16dp128b8xESY_NSZ_INS10_ILi3ELi4ELi3EEES13_NSR_INS5_IJNSA_ILi8EEES14_EEENS5_IJS14_SB_EEEEEEENS4_17SM75_U32x4_LDSM_NENS4_14SM90_TMA_STOREES20_NS4_17SM90_U32x4_STSM_NENS4_39AutoVectorizingCopyWithAssumedAlignmentILi128EEEEEEvvEEEEvNT_6ParamsE --------------------------
	.section	.nv.info._ZN7cutlass13device_kernelINS_4gemm6kernel13GemmUniversalIN4cute5tupleIJiiiiEEENS1_10collective13CollectiveMmaINS1_35MainloopSm100TmaUmmaWarpSpecializedILi3ELi2ELi4ENS5_IJNS4_1CILi1EEESB_SB_EEEEENS5_IJNSA_ILi64EEESE_NSA_ILi128EEEEEENS_10tfloat32_tENS5_IJSB_llEEESH_SI_NS4_8TiledMMAINS4_8MMA_AtomIJNS4_17SM100_MMA_TF32_SSISH_SH_fLi64ELi64ELNS4_4UMMA5MajorE1ELSN_1ELNSM_7ScaleInE0ELSO_0EEEEEENS4_6LayoutISC_NS5_IJNSA_ILi0EEESS_SS_EEEEENS5_IJNS4_10UnderscoreESV_SV_EEEEENS4_13SM90_TMA_LOADENS4_14ComposedLayoutINS4_7SwizzleILi2ELi5ELi2EEENS4_18smem_ptr_flag_bitsILi32EEENSR_INS5_IJNSA_ILi32EEENSA_ILi4EEEEEENS5_IJSB_S14_EEEEEEEvNS4_8identityESY_S19_vS1A_EENS_8epilogue10collective18CollectiveEpilogueINS1C_23Sm100TmaWarpSpecializedILi3ELi2ELi16ELb1ELb0EEEJSG_NS5_IJNSR_ISE_SB_EENSR_IS14_SB_EEEEESH_NS5_IJlSB_lEEESH_S1K_NS1C_6fusion15FusionCallbacksIS1G_NS1L_17LinearCombinationISH_fSH_fLNS_15FloatRoundStyleE2EEESG_S1J_JEEENS4_5SM1004TMEM4LOAD26SM100_TMEM_LOAD_16dp128b8xESY_NSZ_INS10_ILi3ELi4ELi3EEES13_NSR_INS5_IJNSA_ILi8EEES14_EEENS5_IJS14_SB_EEEEEEENS4_17SM75_U32x4_LDSM_NENS4_14SM90_TMA_STOREES20_NS4_17SM90_U32x4_STSM_NENS4_39AutoVectorizingCopyWithAssumedAlignmentILi128EEEEEEvvEEEEvNT_6ParamsE,"",@"SHT_CUDA_INFO"
	.sectionflags	@""
	.align	4


	//----- nvinfo : EIATTR_CUDA_API_VERSION
	.align		4
        /*0000*/ 	.byte	0x04, 0x37
        /*0002*/ 	.short	(.L_31 - .L_30)
.L_30:
        /*0004*/ 	.word	0x00000082


	//----- nvinfo : EIATTR_KPARAM_INFO
	.align		4
.L_31:
        /*0008*/ 	.byte	0x04, 0x17
        /*000a*/ 	.short	(.L_33 - .L_32)
.L_32:
        /*000c*/ 	.word	0x00000000
        /*0010*/ 	.short	0x0000
        /*0012*/ 	.short	0x0000
        /*0014*/ 	.byte	0x00, 0xf0, 0x01, 0x20


	//----- nvinfo : EIATTR_AT_ENTRY_FRAGMENTS
	.align		4
.L_33:
        /*0018*/ 	.byte	0x04, 0x4f
        /*001a*/ 	.short	(.L_35 - .L_34)


	//   ....[0]....
.L_34:
        /*001c*/ 	.word	0x00000006


	//----- nvinfo : EIATTR_RESERVED_SMEM_USED
	.align		4
.L_35:
        /*0020*/ 	.byte	0x01, 0x41
	.zero		2


	//----- nvinfo : EIATTR_SPARSE_MMA_MASK
	.align		4
        /*0024*/ 	.byte	0x03, 0x50
        /*0026*/ 	.short	0x0000


	//----- nvinfo : EIATTR_TCGEN05_1CTA_USED
	.align		4
        /*0028*/ 	.byte	0x01, 0x51
	.zero		2


	//----- nvinfo : EIATTR_MAXREG_COUNT
	.align		4
        /*002c*/ 	.byte	0x03, 0x1b
        /*002e*/ 	.short	0x00ff


	//----- nvinfo : EIATTR_NUM_BARRIERS
	.align		4
        /*0030*/ 	.byte	0x02, 0x4c
        /*0032*/ 	.byte	0x07
	.zero		1


	//----- nvinfo : EIATTR_EXTERNS
	.align		4
        /*0034*/ 	.byte	0x04, 0x0f
        /*0036*/ 	.short	(.L_37 - .L_36)


	//   ....[0]....
	.align		4
.L_36:
        /*0038*/ 	.word	index@(__assertfail)


	//----- nvinfo : EIATTR_MERCURY_ISA_VERSION
	.align		4
.L_37:
        /*003c*/ 	.byte	0x03, 0x5f
        /*003e*/ 	.short	0x0101


	//----- nvinfo : EIATTR_INT_WARP_WIDE_INSTR_OFFSETS
	.align		4
        /*0040*/ 	.byte	0x04, 0x31
        /*0042*/ 	.short	(.L_39 - .L_38)


	//   ....[0]....
.L_38:
        /*0044*/ 	.word	0x00001ef0


	//   ....[1]....
        /*0048*/ 	.word	0x00003db0


	//   ....[2]....
        /*004c*/ 	.word	0x00003dd0


	//   ....[3]....
        /*0050*/ 	.word	0x00003e00


	//   ....[4]....
        /*0054*/ 	.word	0x00004710


	//   ....[5]....
        /*0058*/ 	.word	0x000047b0


	//   ....[6]....
        /*005c*/ 	.word	0x000049f0


	//   ....[7]....
        /*0060*/ 	.word	0x00004ab0


	//----- nvinfo : EIATTR_COOP_GROUP_MASK_REGIDS
	.align		4
.L_39:
        /*0064*/ 	.byte	0x04, 0x29
        /*0066*/ 	.short	(.L_41 - .L_40)


	//   ....[0]....
.L_40:
        /*0068*/ 	.word	0xffffffff


	//   ....[1]....
        /*006c*/ 	.word	0xffffffff


	//   ....[2]....
        /*0070*/ 	.word	0xffffffff


	//   ....[3]....
        /*0074*/ 	.word	0xffffffff


	//   ....[4]....
        /*0078*/ 	.word	0xffffffff


	//   ....[5]....
        /*007c*/ 	.word	0xffffffff


	//   ....[6]....
        /*0080*/ 	.word	0xffffffff


	//   ....[7]....
        /*0084*/ 	.word	0xffffffff


	//   ....[8]....
        /*0088*/ 	.word	0xffffffff


	//   ....[9]....
        /*008c*/ 	.word	0xffffffff


	//   ....[10]....
        /*0090*/ 	.word	0xffffffff


	//   ....[11]....
        /*0094*/ 	.word	0xffffffff


	//   ....[12]....
        /*0098*/ 	.word	0xffffffff


	//----- nvinfo : EIATTR_COOP_GROUP_INSTR_OFFSETS
	.align		4
.L_41:
        /*009c*/ 	.byte	0x04, 0x28
        /*009e*/ 	.short	(.L_43 - .L_42)


	//   ....[0]....
.L_42:
        /*00a0*/ 	.word	0x00000090


	//   ....[1]....
        /*00a4*/ 	.word	0x000004d0


	//   ....[2]....
        /*00a8*/ 	.word	0x00000620


	//   ....[3]....
        /*00ac*/ 	.word	0x000007a0


	//   ....[4]....
        /*00b0*/ 	.word	0x000008a0


	//   ....[5]....
        /*00b4*/ 	.word	0x00000a10


	//   ....[6]....
        /*00b8*/ 	.word	0x00000bb0


	//   ....[7]....
        /*00bc*/ 	.word	0x00001dd0


	//   ....[8]....
        /*00c0*/ 	.word	0x00002b20


	//   ....[9]....
        /*00c4*/ 	.word	0x00002d30


	//   ....[10]....
        /*00c8*/ 	.word	0x00002d60


	//   ....[11]....
        /*00cc*/ 	.word	0x00003c80


	//   ....[12]....
        /*00d0*/ 	.word	0x00003ec0


	//----- nvinfo : EIATTR_VRC_CTA_INIT_COUNT
	.align		4
.L_43:
        /*00d4*/ 	.byte	0x02, 0x4a
        /*00d6*/ 	.byte	0x80
	.zero		1


	//----- nvinfo : EIATTR_SYSCALL_OFFSETS
	.align		4
        /*00d8*/ 	.byte	0x04, 0x46
        /*00da*/ 	.short	(.L_45 - .L_44)


	//   ....[0]....
.L_44:
        /*00dc*/ 	.word	0x00005720


	//   ....[1]....
        /*00e0*/ 	.word	0x00005810


	//   ....[2]....
        /*00e4*/ 	.word	0x000060d0


	//   ....[3]....
        /*00e8*/ 	.word	0x00006b20


	//----- nvinfo : EIATTR_MBARRIER_INSTR_OFFSETS
	.align		4
.L_45:
        /*00ec*/ 	.byte	0x04, 0x39
        /*00ee*/ 	.short	(.L_47 - .L_46)


	//   ....[0]....
.L_46:
        /*00f0*/ 	.word	0x000005b0
        /*00f4*/ 	.word	0x000000ff
        /*00f8*/ 	.word	0x00000000
        /*00fc*/ 	.short	0x0100
        /*00fe*/ 	.byte	0x04
	.zero		1


	//   ....[1]....
        /*0100*/ 	.word	0x000005c0
        /*0104*/ 	.word	0x000000ff
        /*0108*/ 	.word	0x00000018
        /*010c*/ 	.short	0x0100
        /*010e*/ 	.byte	0x04
	.zero		1


	//   ....[2]....
        /*0110*/ 	.word	0x000005d0
        /*0114*/ 	.word	0x000000ff
        /*0118*/ 	.word	0x00000008
        /*011c*/ 	.short	0x0100
        /*011e*/ 	.byte	0x04
	.zero		1


	//   ....[3]....
        /*0120*/ 	.word	0x000005e0
        /*0124*/ 	.word	0x000000ff
        /*0128*/ 	.word	0x00000020
        /*012c*/ 	.short	0x0100
        /*012e*/ 	.byte	0x04
	.zero		1


	//   ....[4]....
        /*0130*/ 	.word	0x000005f0
        /*0134*/ 	.word	0x000000ff
        /*0138*/ 	.word	0x00000010
        /*013c*/ 	.short	0x0100
        /*013e*/ 	.byte	0x04
	.zero		1


	//   ....[5]....
        /*0140*/ 	.word	0x00000600
        /*0144*/ 	.word	0x000000ff
        /*0148*/ 	.word	0x00000028
        /*014c*/ 	.short	0x0100
        /*014e*/ 	.byte	0x04
	.zero		1


	//   ....[6]....
        /*0150*/ 	.word	0x00000730
        /*0154*/ 	.word	0x000000ff
        /*0158*/ 	.word	0x00000030
        /*015c*/ 	.short	0x0100
        /*015e*/ 	.byte	0x04
	.zero		1


	//   ....[7]....
        /*0160*/ 	.word	0x00000740
        /*0164*/ 	.word	0x000000ff
        /*0168*/ 	.word	0x00000048
        /*016c*/ 	.short	0x0100
        /*016e*/ 	.byte	0x04
	.zero		1


	//   ....[8]....
        /*0170*/ 	.word	0x00000750
        /*0174*/ 	.word	0x000000ff
        /*0178*/ 	.word	0x00000038
        /*017c*/ 	.short	0x0100
        /*017e*/ 	.byte	0x04
	.zero		1


	//   ....[9]....
        /*0180*/ 	.word	0x00000760
        /*0184*/ 	.word	0x000000ff
        /*0188*/ 	.word	0x00000050
        /*018c*/ 	.short	0x0100
        /*018e*/ 	.byte	0x04
	.zero		1


	//   ....[10]....
        /*0190*/ 	.word	0x00000770
        /*0194*/ 	.word	0x000000ff
        /*0198*/ 	.word	0x00000040
        /*019c*/ 	.short	0x0100
        /*019e*/ 	.byte	0x04
	.zero		1


	//   ....[11]....
        /*01a0*/ 	.word	0x00000780
        /*01a4*/ 	.word	0x000000ff
        /*01a8*/ 	.word	0x00000058
        /*01ac*/ 	.short	0x0100
        /*01ae*/ 	.byte	0x04
	.zero		1


	//   ....[12]....
        /*01b0*/ 	.word	0x00000870
        /*01b4*/ 	.word	0x000000ff
        /*01b8*/ 	.word	0x00000060
        /*01bc*/ 	.short	0x0100
        /*01be*/ 	.byte	0x06
	.zero		1


	//   ....[13]....
        /*01c0*/ 	.word	0x00000880
        /*01c4*/ 	.word	0x000000ff
        /*01c8*/ 	.word	0x00000068
        /*01cc*/ 	.short	0x0100
        /*01ce*/ 	.byte	0x06
	.zero		1


	//   ....[14]....
        /*01d0*/ 	.word	0x000009c0
        /*01d4*/ 	.word	0x000000ff
        /*01d8*/ 	.word	0x00000070
        /*01dc*/ 	.short	0x0100
        /*01de*/ 	.byte	0x06
	.zero		1


	//   ....[15]....
        /*01e0*/ 	.word	0x000009d0
        /*01e4*/ 	.word	0x000000ff
        /*01e8*/ 	.word	0x00000080
        /*01ec*/ 	.short	0x0100
        /*01ee*/ 	.byte	0x06
	.zero		1


	//   ....[16]....
        /*01f0*/ 	.word	0x000009e0
        /*01f4*/ 	.word	0x000000ff
        /*01f8*/ 	.word	0x00000078
        /*01fc*/ 	.short	0x0100
        /*01fe*/ 	.byte	0x06
	.zero		1


	//   ....[17]....
        /*0200*/ 	.word	0x000009f0
        /*0204*/ 	.word	0x000000ff
        /*0208*/ 	.word	0x00000088
        /*020c*/ 	.short	0x0100
        /*020e*/ 	.byte	0x06
	.zero		1


	//   ....[18]....
        /*0210*/ 	.word	0x00000b20
        /*0214*/ 	.word	0x000000ff
        /*0218*/ 	.word	0x00000090
        /*021c*/ 	.short	0x0100
        /*021e*/ 	.byte	0x04
	.zero		1


	//   ....[19]....
        /*0220*/ 	.word	0x00000b30
        /*0224*/ 	.word	0x000000ff
        /*0228*/ 	.word	0x000000b0
        /*022c*/ 	.short	0x0100
        /*022e*/ 	.byte	0x04
	.zero		1


	//   ....[20]....
        /*0230*/ 	.word	0x00000b40
        /*0234*/ 	.word	0x000000ff
        /*0238*/ 	.word	0x00000098
        /*023c*/ 	.short	0x0100
        /*023e*/ 	.byte	0x04
	.zero		1


	//   ....[21]....
        /*0240*/ 	.word	0x00000b50
        /*0244*/ 	.word	0x000000ff
        /*0248*/ 	.word	0x000000b8
        /*024c*/ 	.short	0x0100
        /*024e*/ 	.byte	0x04
	.zero		1


	//   ....[22]....
        /*0250*/ 	.word	0x00000b60
        /*0254*/ 	.word	0x000000ff
        /*0258*/ 	.word	0x000000a0
        /*025c*/ 	.short	0x0100
        /*025e*/ 	.byte	0x04
	.zero		1


	//   ....[23]....
        /*0260*/ 	.word	0x00000b70
        /*0264*/ 	.word	0x000000ff
        /*0268*/ 	.word	0x000000c0
        /*026c*/ 	.short	0x0100
        /*026e*/ 	.byte	0x04
	.zero		1


	//   ....[24]....
        /*0270*/ 	.word	0x00000b80
        /*0274*/ 	.word	0x000000ff
        /*0278*/ 	.word	0x000000a8
        /*027c*/ 	.short	0x0100
        /*027e*/ 	.byte	0x04
	.zero		1


	//   ....[25]....
        /*0280*/ 	.word	0x00000b90
        /*0284*/ 	.word	0x000000ff
        /*0288*/ 	.word	0x000000c8
        /*028c*/ 	.short	0x0100
        /*028e*/ 	.byte	0x04
	.zero		1


	//   ....[26]....
        /*0290*/ 	.word	0x00000c80
        /*0294*/ 	.word	0x000000ff
        /*0298*/ 	.word	0x000000d0
        /*029c*/ 	.short	0x0100
        /*029e*/ 	.byte	0x04
	.zero		1


	//   ....[27]....
        /*02a0*/ 	.word	0x00000c90
        /*02a4*/ 	.word	0x000000ff
        /*02a8*/ 	.word	0x000000e0
        /*02ac*/ 	.short	0x0100
        /*02ae*/ 	.byte	0x04
	.zero		1


	//   ....[28]....
        /*02b0*/ 	.word	0x00000ca0
        /*02b4*/ 	.word	0x000000ff
        /*02b8*/ 	.word	0x000000d8
        /*02bc*/ 	.short	0x0100
        /*02be*/ 	.byte	0x04
	.zero		1


	//   ....[29]....
        /*02c0*/ 	.word	0x00000cb0
        /*02c4*/ 	.word	0x000000ff
        /*02c8*/ 	.word	0x000000e8
        /*02cc*/ 	.short	0x0100
        /*02ce*/ 	.byte	0x04
	.zero		1


	//   ....[30]....
        /*02d0*/ 	.word	0x00001590
        /*02d4*/ 	.word	0x00000003
        /*02d8*/ 	.word	0x000000e0
        /*02dc*/ 	.short	0x010a
        /*02de*/ 	.byte	0xff
	.zero		1


	//   ....[31]....
        /*02e0*/ 	.word	0x000015c0
        /*02e4*/ 	.word	0x00000003
        /*02e8*/ 	.word	0x000000d0
        /*02ec*/ 	.short	0x0101
        /*02ee*/ 	.byte	0xff
	.zero		1


	//   ....[32]....
        /*02f0*/ 	.word	0x00001690
        /*02f4*/ 	.word	0x000000ff
        /*02f8*/ 	.word	0x00000018
        /*02fc*/ 	.short	0x010a
        /*02fe*/ 	.byte	0x04
	.zero		1


	//   ....[33]....
        /*0300*/ 	.word	0x00001750
        /*0304*/ 	.word	0x000000ff
        /*0308*/ 	.word	0x00000018
        /*030c*/ 	.short	0x010a
        /*030e*/ 	.byte	0x21
	.zero		1


	//   ....[34]....
        /*0310*/ 	.word	0x000018a0
        /*0314*/ 	.word	0x000000ff
        /*0318*/ 	.word	0x00000018
        /*031c*/ 	.short	0x010a
        /*031e*/ 	.byte	0x05
	.zero		1


	//   ....[35]....
        /*0320*/ 	.word	0x00001a40
        /*0324*/ 	.word	0x000000ff
        /*0328*/ 	.word	0x00000068
        /*032c*/ 	.short	0x0101
        /*032e*/ 	.byte	0x15
	.zero		1


	//   ....[36]....
        /*0330*/ 	.word	0x00001a60
        /*0334*/ 	.word	0x000000ff
        /*0338*/ 	.word	0x00000018
        /*033c*/ 	.short	0x010a
        /*033e*/ 	.byte	0x04
	.zero		1


	//   ....[37]....
        /*0340*/ 	.word	0x00001b00
        /*0344*/ 	.word	0x000000ff
        /*0348*/ 	.word	0x00000018
        /*034c*/ 	.short	0x010a
        /*034e*/ 	.byte	0x21
	.zero		1


	//   ....[38]....
        /*0350*/ 	.word	0x00001c50
        /*0354*/ 	.word	0x000000ff
        /*0358*/ 	.word	0x00000018
        /*035c*/ 	.short	0x010a
        /*035e*/ 	.byte	0x05
	.zero		1


	//   ....[39]....
        /*0360*/ 	.word	0x00001e00
        /*0364*/ 	.word	0x00000002
        /*0368*/ 	.word	0x00000070
        /*036c*/ 	.short	0x010a
        /*036e*/ 	.byte	0xff
	.zero		1


	//   ....[40]....
        /*0370*/ 	.word	0x00001ec0
        /*0374*/ 	.word	0x00000002
        /*0378*/ 	.word	0x00000000
        /*037c*/ 	.short	0x0101
        /*037e*/ 	.byte	0xff
	.zero		1


	//   ....[41]....
        /*0380*/ 	.word	0x00002420
        /*0384*/ 	.word	0x000000ff
        /*0388*/ 	.word	0x00000000
        /*038c*/ 	.short	0x010a
        /*038e*/ 	.byte	0x04
	.zero		1


	//   ....[42]....
        /*0390*/ 	.word	0x000024b0
        /*0394*/ 	.word	0x000000ff
        /*0398*/ 	.word	0x00000000
        /*039c*/ 	.short	0x010a
        /*039e*/ 	.byte	0x05
	.zero		1


	//   ....[43]....
        /*03a0*/ 	.word	0x00002550
        /*03a4*/ 	.word	0x00000000
        /*03a8*/ 	.word	0x00000000
        /*03ac*/ 	.short	0x010a
        /*03ae*/ 	.byte	0xff
	.zero		1


	//   ....[44]....
        /*03b0*/ 	.word	0x00002670
        /*03b4*/ 	.word	0x00000000
        /*03b8*/ 	.word	0x000000d0
        /*03bc*/ 	.short	0x010a
        /*03be*/ 	.byte	0xff
	.zero		1


	//   ....[45]....
        /*03c0*/ 	.word	0x000026d0
        /*03c4*/ 	.word	0x00000004
        /*03c8*/ 	.word	0x00000000
        /*03cc*/ 	.short	0x0101
        /*03ce*/ 	.byte	0xff
	.zero		1


	//   ....[46]....
        /*03d0*/ 	.word	0x000026f0
        /*03d4*/ 	.word	0x000000ff
        /*03d8*/ 	.word	0x00000080
        /*03dc*/ 	.short	0x010a
        /*03de*/ 	.byte	0x04
	.zero		1


	//   ....[47]....
        /*03e0*/ 	.word	0x00002810
        /*03e4*/ 	.word	0x00000000
        /*03e8*/ 	.word	0x00000070
        /*03ec*/ 	.short	0x010a
        /*03ee*/ 	.byte	0xff
	.zero		1


	//   ....[48]....
        /*03f0*/ 	.word	0x00002920
        /*03f4*/ 	.word	0x00000000
        /*03f8*/ 	.word	0x00000000
        /*03fc*/ 	.short	0x0101
        /*03fe*/ 	.byte	0xff
	.zero		1


	//   ....[49]....
        /*0400*/ 	.word	0x000029b0
        /*0404*/ 	.word	0x000000ff
        /*0408*/ 	.word	0x00000080
        /*040c*/ 	.short	0x0106
        /*040e*/ 	.byte	0x04
	.zero		1


	//   ....[50]....
        /*0410*/ 	.word	0x000029d0
        /*0414*/ 	.word	0x000000ff
        /*0418*/ 	.word	0x00000080
        /*041c*/ 	.short	0x010a
        /*041e*/ 	.byte	0x04
	.zero		1


	//   ....[51]....
        /*0420*/ 	.word	0x00002a60
        /*0424*/ 	.word	0x000000ff
        /*0428*/ 	.word	0x00000080
        /*042c*/ 	.short	0x0106
        /*042e*/ 	.byte	0x07
	.zero		1


	//   ....[52]....
        /*0430*/ 	.word	0x00002aa0
        /*0434*/ 	.word	0x00000000
        /*0438*/ 	.word	0x00000080
        /*043c*/ 	.short	0x010a
        /*043e*/ 	.byte	0xff
	.zero		1


	//   ....[53]....
        /*0440*/ 	.word	0x00002fb0
        /*0444*/ 	.word	0x00000000
        /*0448*/ 	.word	0x00000070
        /*044c*/ 	.short	0x010a
        /*044e*/ 	.byte	0xff
	.zero		1


	//   ....[54]....
        /*0450*/ 	.word	0x000030c0
        /*0454*/ 	.word	0x00000003
        /*0458*/ 	.word	0x00000000
        /*045c*/ 	.short	0x0101
        /*045e*/ 	.byte	0xff
	.zero		1


	//   ....[55]....
        /*0460*/ 	.word	0x000030d0
        /*0464*/ 	.word	0x000000ff
        /*0468*/ 	.word	0x00000000
        /*046c*/ 	.short	0x010a
        /*046e*/ 	.byte	0x04
	.zero		1


	//   ....[56]....
        /*0470*/ 	.word	0x00003150
        /*0474*/ 	.word	0x000000ff
        /*0478*/ 	.word	0x000000b0
        /*047c*/ 	.short	0x010a
        /*047e*/ 	.byte	0x4b
	.zero		1


	//   ....[57]....
        /*0480*/ 	.word	0x00003230
        /*0484*/ 	.word	0x000000ff
        /*0488*/ 	.word	0x00000000
        /*048c*/ 	.short	0x010a
        /*048e*/ 	.byte	0x05
	.zero		1


	//   ....[58]....
        /*0490*/ 	.word	0x00003380
        /*0494*/ 	.word	0x000000ff
        /*0498*/ 	.word	0x00000000
        /*049c*/ 	.short	0x010a
        /*049e*/ 	.byte	0x07
	.zero		1


	//   ....[59]....
        /*04a0*/ 	.word	0x00003ab0
        /*04a4*/ 	.word	0x000000ff
        /*04a8*/ 	.word	0x00000000
        /*04ac*/ 	.short	0x010a
        /*04ae*/ 	.byte	0x04
	.zero		1


	//   ....[60]....
        /*04b0*/ 	.word	0x00003b40
        /*04b4*/ 	.word	0x000000ff
        /*04b8*/ 	.word	0x00000000
        /*04bc*/ 	.short	0x010a
        /*04be*/ 	.byte	0x05
	.zero		1


	//   ....[61]....
        /*04c0*/ 	.word	0x00003bd0
        /*04c4*/ 	.word	0x000000ff
        /*04c8*/ 	.word	0x00000000
        /*04cc*/ 	.short	0x010a
        /*04ce*/ 	.byte	0x05
	.zero		1


	//   ....[62]....
        /*04d0*/ 	.word	0x00003c60
        /*04d4*/ 	.word	0x000000ff
        /*04d8*/ 	.word	0x00000000
        /*04dc*/ 	.short	0x010a
        /*04de*/ 	.byte	0x04
	.zero		1


	//   ....[63]....
        /*04e0*/ 	.word	0x000040b0
        /*04e4*/ 	.word	0x00000000
        /*04e8*/ 	.word	0x00000070
        /*04ec*/ 	.short	0x010a
        /*04ee*/ 	.byte	0xff
	.zero		1


	//   ....[64]....
        /*04f0*/ 	.word	0x00004170
        /*04f4*/ 	.word	0x00000000
        /*04f8*/ 	.word	0x00000000
        /*04fc*/ 	.short	0x0101
        /*04fe*/ 	.byte	0xff
	.zero		1


	//   ....[65]....
        /*0500*/ 	.word	0x00004490
        /*0504*/ 	.word	0x000000ff
        /*0508*/ 	.word	0x00000068
        /*050c*/ 	.short	0x010a
        /*050e*/ 	.byte	0x0d
	.zero		1


	//   ....[66]....
        /*0510*/ 	.word	0x000046b0
        /*0514*/ 	.word	0x000000ff
        /*0518*/ 	.word	0x00000048
        /*051c*/ 	.short	0x010a
        /*051e*/ 	.byte	0x04
	.zero		1


	//   ....[67]....
        /*0520*/ 	.word	0x000048c0
        /*0524*/ 	.word	0x000000ff
        /*0528*/ 	.word	0x00000030
        /*052c*/ 	.short	0x010b
        /*052e*/ 	.byte	0x04
	.zero		1


	//   ....[68]....
        /*0530*/ 	.word	0x00004940
        /*0534*/ 	.word	0x000000ff
        /*0538*/ 	.word	0x00000000
        /*053c*/ 	.short	0x0101
        /*053e*/ 	.byte	0x0e
	.zero		1


	//   ....[69]....
        /*0540*/ 	.word	0x00004970
        /*0544*/ 	.word	0x000000ff
        /*0548*/ 	.word	0x00000048
        /*054c*/ 	.short	0x010a
        /*054e*/ 	.byte	0x06
	.zero		1


	//   ....[70]....
        /*0550*/ 	.word	0x00004b80
        /*0554*/ 	.word	0x000000ff
        /*0558*/ 	.word	0x00000030
        /*055c*/ 	.short	0x010b
        /*055e*/ 	.byte	0x06
	.zero		1


	//   ....[71]....
        /*0560*/ 	.word	0x00004b90
        /*0564*/ 	.word	0x000000ff
        /*0568*/ 	.word	0x00000000
        /*056c*/ 	.short	0x0101
        /*056e*/ 	.byte	0x04
	.zero		1


	//   ....[72]....
        /*0570*/ 	.word	0x00004c40
        /*0574*/ 	.word	0x000000ff
        /*0578*/ 	.word	0x00000000
        /*057c*/ 	.short	0x010a
        /*057e*/ 	.byte	0x04
	.zero		1


	//   ....[73]....
        /*0580*/ 	.word	0x00004cd0
        /*0584*/ 	.word	0x000000ff
        /*0588*/ 	.word	0x00000000
        /*058c*/ 	.short	0x010a
        /*058e*/ 	.byte	0x05
	.zero		1


	//   ....[74]....
        /*0590*/ 	.word	0x00004d70
        /*0594*/ 	.word	0x00000000
        /*0598*/ 	.word	0x00000000
        /*059c*/ 	.short	0x010a
        /*059e*/ 	.byte	0xff
	.zero		1


	//   ....[75]....
        /*05a0*/ 	.word	0x000050f0
        /*05a4*/ 	.word	0x00000000
        /*05a8*/ 	.word	0x00000070
        /*05ac*/ 	.short	0x010a
        /*05ae*/ 	.byte	0xff
	.zero		1


	//   ....[76]....
        /*05b0*/ 	.word	0x00005200
        /*05b4*/ 	.word	0x00000000
        /*05b8*/ 	.word	0x00000000
        /*05bc*/ 	.short	0x0101
        /*05be*/ 	.byte	0xff
	.zero		1


	//   ....[77]....
        /*05c0*/ 	.word	0x00005c80
        /*05c4*/ 	.word	0x00000000
        /*05c8*/ 	.word	0x00000030
        /*05cc*/ 	.short	0x010a
        /*05ce*/ 	.byte	0xff
	.zero		1


	//   ....[78]....
        /*05d0*/ 	.word	0x00005cf0
        /*05d4*/ 	.word	0x00000054
        /*05d8*/ 	.word	0x00000090
        /*05dc*/ 	.short	0x010a
        /*05de*/ 	.byte	0xff
	.zero		1


	//   ....[79]....
        /*05e0*/ 	.word	0x00005d80
        /*05e4*/ 	.word	0x00000000
        /*05e8*/ 	.word	0x00000030
        /*05ec*/ 	.short	0x010a
        /*05ee*/ 	.byte	0xff
	.zero		1


	//   ....[80]....
        /*05f0*/ 	.word	0x00005fb0
        /*05f4*/ 	.word	0x00000054
        /*05f8*/ 	.word	0x00000090
        /*05fc*/ 	.short	0x010a
        /*05fe*/ 	.byte	0xff
	.zero		1


	//   ....[81]....
        /*0600*/ 	.word	0x00006840
        /*0604*/ 	.word	0x00000000
        /*0608*/ 	.word	0x00000000
        /*060c*/ 	.short	0x0101
        /*060e*/ 	.byte	0xff
	.zero		1


	//   ....[82]....
        /*0610*/ 	.word	0x00006850
        /*0614*/ 	.word	0x00000002
        /*0618*/ 	.word	0x00000030
        /*061c*/ 	.short	0x010a
        /*061e*/ 	.byte	0xff
	.zero		1


	//   ....[83]....
        /*0620*/ 	.word	0x00006920
        /*0624*/ 	.word	0x00000002
        /*0628*/ 	.word	0x00000030
        /*062c*/ 	.short	0x010a
        /*062e*/ 	.byte	0xff
	.zero		1


	//   ....[84]....
        /*0630*/ 	.word	0x00006f40
        /*0634*/ 	.word	0x000000ff
        /*0638*/ 	.word	0x00000000
        /*063c*/ 	.short	0x0101
        /*063e*/ 	.byte	0x04
	.zero		1


	//   ....[85]....
        /*0640*/ 	.word	0x00007300
        /*0644*/ 	.word	0x00000002
        /*0648*/ 	.word	0x00000000
        /*064c*/ 	.short	0x0101
        /*064e*/ 	.byte	0xff
	.zero		1


	//   ....[86]....
        /*0650*/ 	.word	0x00007570
        /*0654*/ 	.word	0x000000ff
        /*0658*/ 	.word	0x00000000
        /*065c*/ 	.short	0x0101
        /*065e*/ 	.byte	0x04
	.zero		1


	//   ....[87]....
        /*0660*/ 	.word	0x00007590
        /*0664*/ 	.word	0x00000003
        /*0668*/ 	.word	0x000000e0
        /*066c*/ 	.short	0x010a
        /*066e*/ 	.byte	0xff
	.zero		1


	//   ....[88]....
        /*0670*/ 	.word	0x000075f0
        /*0674*/ 	.word	0x00000002
        /*0678*/ 	.word	0x00000018
        /*067c*/ 	.short	0x010a
        /*067e*/ 	.byte	0xff
	.zero		1


	//   ....[89]....
        /*0680*/ 	.word	0x00007650
        /*0684*/ 	.word	0x00000002
        /*0688*/ 	.word	0x00000018
        /*068c*/ 	.short	0x010a
        /*068e*/ 	.byte	0xff
	.zero		1


	//   ....[90]....
        /*0690*/ 	.word	0x000076a0
        /*0694*/ 	.word	0x00000002
        /*0698*/ 	.word	0x00000070
        /*069c*/ 	.short	0x010a
        /*069e*/ 	.byte	0xff
	.zero		1


	//   ....[91]....
        /*06a0*/ 	.word	0x00007700
        /*06a4*/ 	.word	0x00000000
        /*06a8*/ 	.word	0x00000000
        /*06ac*/ 	.short	0x010a
        /*06ae*/ 	.byte	0xff
	.zero		1


	//   ....[92]....
        /*06b0*/ 	.word	0x00007760
        /*06b4*/ 	.word	0x00000000
        /*06b8*/ 	.word	0x00000000
        /*06bc*/ 	.short	0x010a
        /*06be*/ 	.byte	0xff
	.zero		1


	//   ....[93]....
        /*06c0*/ 	.word	0x000077b0
        /*06c4*/ 	.word	0x00000000
        /*06c8*/ 	.word	0x000000d0
        /*06cc*/ 	.short	0x010a
        /*06ce*/ 	.byte	0xff
	.zero		1


	//   ....[94]....
        /*06d0*/ 	.word	0x00007810
        /*06d4*/ 	.word	0x00000000
        /*06d8*/ 	.word	0x00000080
        /*06dc*/ 	.short	0x010a
        /*06de*/ 	.byte	0xff
	.zero		1


	//   ....[95]....
        /*06e0*/ 	.word	0x00007860
        /*06e4*/ 	.word	0x00000000
        /*06e8*/ 	.word	0x00000070
        /*06ec*/ 	.short	0x010a
        /*06ee*/ 	.byte	0xff
	.zero		1


	//   ....[96]....
        /*06f0*/ 	.word	0x000078c0
        /*06f4*/ 	.word	0x00000000
        /*06f8*/ 	.word	0x00000080
        /*06fc*/ 	.short	0x010a
        /*06fe*/ 	.byte	0xff
	.zero		1


	//   ....[97]....
        /*0700*/ 	.word	0x00007910
        /*0704*/ 	.word	0x00000000
        /*0708*/ 	.word	0x00000070
        /*070c*/ 	.short	0x010a
        /*070e*/ 	.byte	0xff
	.zero		1


	//   ....[98]....
        /*0710*/ 	.word	0x00007970
        /*0714*/ 	.word	0x00000003
        /*0718*/ 	.word	0x000000b0
        /*071c*/ 	.short	0x010a
        /*071e*/ 	.byte	0xff
	.zero		1


	//   ....[99]....
        /*0720*/ 	.word	0x000079d0
        /*0724*/ 	.word	0x00000000
        /*0728*/ 	.word	0x00000000
        /*072c*/ 	.short	0x010a
        /*072e*/ 	.byte	0xff
	.zero		1


	//   ....[100]....
        /*0730*/ 	.word	0x00007a30
        /*0734*/ 	.word	0x00000000
        /*0738*/ 	.word	0x00000000
        /*073c*/ 	.short	0x010a
        /*073e*/ 	.byte	0xff
	.zero		1


	//   ....[101]....
        /*0740*/ 	.word	0x00007a90
        /*0744*/ 	.word	0x00000000
        /*0748*/ 	.word	0x00000000
        /*074c*/ 	.short	0x010a
        /*074e*/ 	.byte	0xff
	.zero		1


	//   ....[102]....
        /*0750*/ 	.word	0x00007af0
        /*0754*/ 	.word	0x00000000
        /*0758*/ 	.word	0x00000000
        /*075c*/ 	.short	0x010a
        /*075e*/ 	.byte	0xff
	.zero		1


	//   ....[103]....
        /*0760*/ 	.word	0x00007b50
        /*0764*/ 	.word	0x00000000
        /*0768*/ 	.word	0x00000000
        /*076c*/ 	.short	0x010a
        /*076e*/ 	.byte	0xff
	.zero		1


	//   ....[104]....
        /*0770*/ 	.word	0x00007ba0
        /*0774*/ 	.word	0x00000000
        /*0778*/ 	.word	0x00000070
        /*077c*/ 	.short	0x010a
        /*077e*/ 	.byte	0xff
	.zero		1


	//   ....[105]....
        /*0780*/ 	.word	0x00007c00
        /*0784*/ 	.word	0x00000000
        /*0788*/ 	.word	0x00000068
        /*078c*/ 	.short	0x010a
        /*078e*/ 	.byte	0xff
	.zero		1


	//   ....[106]....
        /*0790*/ 	.word	0x00007c60
        /*0794*/ 	.word	0x00000000
        /*0798*/ 	.word	0x00000048
        /*079c*/ 	.short	0x010a
        /*079e*/ 	.byte	0xff
	.zero		1


	//   ....[107]....
        /*07a0*/ 	.word	0x00007cc0
        /*07a4*/ 	.word	0x00000003
        /*07a8*/ 	.word	0x00000048
        /*07ac*/ 	.short	0x010a
        /*07ae*/ 	.byte	0xff
	.zero		1


	//   ....[108]....
        /*07b0*/ 	.word	0x00007d20
        /*07b4*/ 	.word	0x00000000
        /*07b8*/ 	.word	0x00000000
        /*07bc*/ 	.short	0x010a
        /*07be*/ 	.byte	0xff
	.zero		1


	//   ....[109]....
        /*07c0*/ 	.word	0x00007d80
        /*07c4*/ 	.word	0x00000000
        /*07c8*/ 	.word	0x00000000
        /*07cc*/ 	.short	0x010a
        /*07ce*/ 	.byte	0xff
	.zero		1


	//   ....[110]....
        /*07d0*/ 	.word	0x00007dd0
        /*07d4*/ 	.word	0x00000000
        /*07d8*/ 	.word	0x00000070
        /*07dc*/ 	.short	0x010a
        /*07de*/ 	.byte	0xff
	.zero		1


	//   ....[111]....
        /*07e0*/ 	.word	0x00007e20
        /*07e4*/ 	.word	0x00000000
        /*07e8*/ 	.word	0x00000030
        /*07ec*/ 	.short	0x010a
        /*07ee*/ 	.byte	0xff
	.zero		1


	//   ....[112]....
        /*07f0*/ 	.word	0x00007e70
        /*07f4*/ 	.word	0x00000054
        /*07f8*/ 	.word	0x00000090
        /*07fc*/ 	.short	0x010a
        /*07fe*/ 	.byte	0xff
	.zero		1


	//   ....[113]....
        /*0800*/ 	.word	0x00007ec0
        /*0804*/ 	.word	0x00000002
        /*0808*/ 	.word	0x00000030
        /*080c*/ 	.short	0x010a
        /*080e*/ 	.byte	0xff
	.zero		1


	//----- nvinfo : EIATTR_NUM_MBARRIERS
	.align		4
.L_47:
        /*0810*/ 	.byte	0x03, 0x38
        /*0812*/ 	.short	0x001e


	//----- nvinfo : EIATTR_EXIT_INSTR_OFFSETS
	.align		4
        /*0814*/ 	.byte	0x04, 0x1c
        /*0816*/ 	.short	(.L_49 - .L_48)


	//   ....[0]....
.L_48:
        /*0818*/ 	.word	0x00002580


	//   ....[1]....
        /*081c*/ 	.word	0x00002a70


	//   ....[2]....
        /*0820*/ 	.word	0x00002ad0


	//   ....[3]....
        /*0824*/ 	.word	0x00003ed0


	//   ....[4]....
        /*0828*/ 	.word	0x00004da0


	//   ....[5]....
        /*082c*/ 	.word	0x00004de0


	//   ....[6]....
        /*0830*/ 	.word	0x00007460


	//   ....[7]....
        /*0834*/ 	.word	0x000074e0


	//   ....[8]....
        /*0838*/ 	.word	0x00007510


	//   ....[9]....
        /*083c*/ 	.word	0x00007580


	//----- nvinfo : EIATTR_MAX_THREADS
	.align		4
.L_49:
        /*0840*/ 	.byte	0x04, 0x05
        /*0842*/ 	.short	(.L_51 - .L_50)
.L_50:
        /*0844*/ 	.word	0x00000100
        /*0848*/ 	.word	0x00000001
        /*084c*/ 	.word	0x00000001


	//----- nvinfo : EIATTR_CRS_STACK_SIZE
	.align		4
.L_51:
        /*0850*/ 	.byte	0x04, 0x1e
        /*0852*/ 	.short	(.L_53 - .L_52)
.L_52:
        /*0854*/ 	.word	0x00000000


	//----- nvinfo : EIATTR_CBANK_PARAM_SIZE
	.align		4
.L_53:
        /*0858*/ 	.byte	0x03, 0x19
        /*085a*/ 	.short	0x0800


	//----- nvinfo : EIATTR_PARAM_CBANK
	.align		4
        /*085c*/ 	.byte	0x04, 0x0a
        /*085e*/ 	.short	(.L_55 - .L_54)
	.align		4
.L_54:
        /*0860*/ 	.word	index@(.nv.constant0._ZN7cutlass13device_kernelINS_4gemm6kernel13GemmUniversalIN4cute5tupleIJiiiiEEENS1_10collective13CollectiveMmaINS1_35MainloopSm100TmaUmmaWarpSpecializedILi3ELi2ELi4ENS5_IJNS4_1CILi1EEESB_SB_EEEEENS5_IJNSA_ILi64EEESE_NSA_ILi128EEEEEENS_10tfloat32_tENS5_IJSB_llEEESH_SI_NS4_8TiledMMAINS4_8MMA_AtomIJNS4_17SM100_MMA_TF32_SSISH_SH_fLi64ELi64ELNS4_4UMMA5MajorE1ELSN_1ELNSM_7ScaleInE0ELSO_0EEEEEENS4_6LayoutISC_NS5_IJNSA_ILi0EEESS_SS_EEEEENS5_IJNS4_10UnderscoreESV_SV_EEEEENS4_13SM90_TMA_LOADENS4_14ComposedLayoutINS4_7SwizzleILi2ELi5ELi2EEENS4_18smem_ptr_flag_bitsILi32EEENSR_INS5_IJNSA_ILi32EEENSA_ILi4EEEEEENS5_IJSB_S14_EEEEEEEvNS4_8identityESY_S19_vS1A_EENS_8epilogue10collective18CollectiveEpilogueINS1C_23Sm100TmaWarpSpecializedILi3ELi2ELi16ELb1ELb0EEEJSG_NS5_IJNSR_ISE_SB_EENSR_IS14_SB_EEEEESH_NS5_IJlSB_lEEESH_S1K_NS1C_6fusion15FusionCallbacksIS1G_NS1L_17LinearCombinationISH_fSH_fLNS_15FloatRoundStyleE2EEESG_S1J_JEEENS4_5SM1004TMEM4LOAD26SM100_TMEM_LOAD_16dp128b8xESY_NSZ_INS10_ILi3ELi4ELi3EEES13_NSR_INS5_IJNSA_ILi8EEES14_EEENS5_IJS14_SB_EEEEEEENS4_17SM75_U32x4_LDSM_NENS4_14SM90_TMA_STOREES20_NS4_17SM90_U32x4_STSM_NENS4_39AutoVectorizingCopyWithAssumedAlignmentILi128EEEEEEvvEEEEvNT_6ParamsE)
        /*0864*/ 	.short	0x0380
        /*0866*/ 	.short	0x0800


	//----- nvinfo : EIATTR_SW_WAR
	.align		4
.L_55:
        /*0868*/ 	.byte	0x04, 0x36
        /*086a*/ 	.short	(.L_57 - .L_56)
.L_56:
        /*086c*/ 	.word	0x00000008
.L_57:


//--------------------- .nv.callgraph             --------------------------
	.section	.nv.callgraph,"",@"SHT_CUDA_CALLGRAPH"
	.align	4
	.sectionentsize	8
	.align		4
        /*0000*/ 	.word	0x00000000
	.align		4
        /*0004*/ 	.word	0xffffffff
	.align		4
        /*0008*/ 	.word	index@(_ZN7cutlass13device_kernelINS_4gemm6kernel13GemmUniversalIN4cute5tupleIJiiiiEEENS1_10collective13CollectiveMmaINS1_35MainloopSm100TmaUmmaWarpSpecializedILi3ELi2ELi4ENS5_IJNS4_1CILi1EEESB_SB_EEEEENS5_IJNSA_ILi64EEESE_NSA_ILi128EEEEEENS_10tfloat32_tENS5_IJSB_llEEESH_SI_NS4_8TiledMMAINS4_8MMA_AtomIJNS4_17SM100_MMA_TF32_SSISH_SH_fLi64ELi64ELNS4_4UMMA5MajorE1ELSN_1ELNSM_7ScaleInE0ELSO_0EEEEEENS4_6LayoutISC_NS5_IJNSA_ILi0EEESS_SS_EEEEENS5_IJNS4_10UnderscoreESV_SV_EEEEENS4_13SM90_TMA_LOADENS4_14ComposedLayoutINS4_7SwizzleILi2ELi5ELi2EEENS4_18smem_ptr_flag_bitsILi32EEENSR_INS5_IJNSA_ILi32EEENSA_ILi4EEEEEENS5_IJSB_S14_EEEEEEEvNS4_8identityESY_S19_vS1A_EENS_8epilogue10collective18CollectiveEpilogueINS1C_23Sm100TmaWarpSpecializedILi3ELi2ELi16ELb1ELb0EEEJSG_NS5_IJNSR_ISE_SB_EENSR_IS14_SB_EEEEESH_NS5_IJlSB_lEEESH_S1K_NS1C_6fusion15FusionCallbacksIS1G_NS1L_17LinearCombinationISH_fSH_fLNS_15FloatRoundStyleE2EEESG_S1J_JEEENS4_5SM1004TMEM4LOAD26SM100_TMEM_LOAD_16dp128b8xESY_NSZ_INS10_ILi3ELi4ELi3EEES13_NSR_INS5_IJNSA_ILi8EEES14_EEENS5_IJS14_SB_EEEEEEENS4_17SM75_U32x4_LDSM_NENS4_14SM90_TMA_STOREES20_NS4_17SM90_U32x4_STSM_NENS4_39AutoVectorizingCopyWithAssumedAlignmentILi128EEEEEEvvEEEEvNT_6ParamsE)
	.align		4
        /*000c*/ 	.word	index@(__assertfail)
	.align		4
        /*0010*/ 	.word	0x00000000
	.align		4
        /*0014*/ 	.word	0xfffffffe
	.align		4
        /*0018*/ 	.word	0x00000000
	.align		4
        /*001c*/ 	.word	0xfffffffd
	.align		4
        /*0020*/ 	.word	0x00000000
	.align		4
        /*0024*/ 	.word	0xfffffffc


//--------------------- .nv.constant4             --------------------------
	.section	.nv.constant4,"a",@progbits
	.align	8
	.align		8
.nv.constant4:
        /*0000*/ 	.dword	__assertfail
	.align		8
        /*0008*/ 	.dword	__unnamed_1
	.align		8
        /*0010*/ 	.dword	__unnamed_2
	.align		8
        /*0018*/ 	.dword	_ZN40_INTERNAL_46e20131_4_k_cu_c5830ee1_320224cuda3std3__45__cpo5beginE
	.align		8
        /*0020*/ 	.dword	_ZN40_INTERNAL_46e20131_4_k_cu_c5830ee1_320224cuda3std3__45__cpo3endE
	.align		8
        /*0028*/ 	.dword	_ZN40_INTERNAL_46e20131_4_k_cu_c5830ee1_320224cuda3std3__45__cpo6cbeginE
	.align		8
        /*0030*/ 	.dword	_ZN40_INTERNAL_46e20131_4_k_cu_c5830ee1_320224cuda3std3__45__cpo4cendE
	.align		8
        /*0038*/ 	.dword	_ZN40_INTERNAL_46e20131_4_k_cu_c5830ee1_320224cuda3std3__442_GLOBAL__N__46e20131_4_k_cu_c5830ee1_320226ignoreE
	.align		8
        /*0040*/ 	.dword	_ZN40_INTERNAL_46e20131_4_k_cu_c5830ee1_320224cuda3std3__419piecewise_constructE
	.align		8
        /*0048*/ 	.dword	_ZN40_INTERNAL_46e20131_4_k_cu_c5830ee1_320224cuda3std3__48in_placeE
	.align		8
        /*0050*/ 	.dword	_ZN40_INTERNAL_46e20131_4_k_cu_c5830ee1_320224cuda3std6ranges3__45__cpo4swapE
	.align		8
        /*0058*/ 	.dword	_ZN40_INTERNAL_46e20131_4_k_cu_c5830ee1_320224cuda3std6ranges3__45__cpo9iter_moveE
	.align		8
        /*0060*/ 	.dword	_ZN40_INTERNAL_46e20131_4_k_cu_c5830ee1_320224cute7productE
	.align		8
        /*0068*/ 	.dword	_ZN40_INTERNAL_46e20131_4_k_cu_c5830ee1_320224cute1_E
	.align		8
        /*0070*/ 	.dword	$str$25
	.align		8
        /*0078*/ 	.dword	$str$26
	.align		8
        /*0080*/ 	.dword	$str$27
	.align		8
        /*0088*/ 	.dword	$str$28


//--------------------- .text._ZN7cutlass13device_kernelINS_4gemm6kernel13GemmUniversalIN4cute5tupleIJiiiiEEENS1_10collective13CollectiveMmaINS1_35MainloopSm100TmaUmmaWarpSpecializedILi3ELi2ELi4ENS5_IJNS4_1CILi1EEESB_SB_EEEEENS5_IJNSA_ILi64EEESE_NSA_ILi128EEEEEENS_10tfloat32_tENS5_IJSB_llEEESH_SI_NS4_8TiledMMAINS4_8MMA_AtomIJNS4_17SM100_MMA_TF32_SSISH_SH_fLi64ELi64ELNS4_4UMMA5MajorE1ELSN_1ELNSM_7ScaleInE0ELSO_0EEEEEENS4_6LayoutISC_NS5_IJNSA_ILi0EEESS_SS_EEEEENS5_IJNS4_10UnderscoreESV_SV_EEEEENS4_13SM90_TMA_LOADENS4_14ComposedLayoutINS4_7SwizzleILi2ELi5ELi2EEENS4_18smem_ptr_flag_bitsILi32EEENSR_INS5_IJNSA_ILi32EEENSA_ILi4EEEEEENS5_IJSB_S14_EEEEEEEvNS4_8identityESY_S19_vS1A_EENS_8epilogue10collective18CollectiveEpilogueINS1C_23Sm100TmaWarpSpecializedILi3ELi2ELi16ELb1ELb0EEEJSG_NS5_IJNSR_ISE_SB_EENSR_IS14_SB_EEEEESH_NS5_IJlSB_lEEESH_S1K_NS1C_6fusion15FusionCallbacksIS1G_NS1L_17LinearCombinationISH_fSH_fLNS_15FloatRoundStyleE2EEESG_S1J_JEEENS4_5SM1004TMEM4LOAD26SM100_TMEM_LOAD_16dp128b8xESY_NSZ_INS10_ILi3ELi4ELi3EEES13_NSR_INS5_IJNSA_ILi8EEES14_EEENS5_IJS14_SB_EEEEEEENS4_17SM75_U32x4_LDSM_NENS4_14SM90_TMA_STOREES20_NS4_17SM90_U32x4_STSM_NENS4_39AutoVectorizingCopyWithAssumedAlignmentILi128EEEEEEvvEEEEvNT_6ParamsE --------------------------
	.section	.text._ZN7cutlass13device_kernelINS_4gemm6kernel13GemmUniversalIN4cute5tupleIJiiiiEEENS1_10collective13CollectiveMmaINS1_35MainloopSm100TmaUmmaWarpSpecializedILi3ELi2ELi4ENS5_IJNS4_1CILi1EEESB_SB_EEEEENS5_IJNSA_ILi64EEESE_NSA_ILi128EEEEEENS_10tfloat32_tENS5_IJSB_llEEESH_SI_NS4_8TiledMMAINS4_8MMA_AtomIJNS4_17SM100_MMA_TF32_SSISH_SH_fLi64ELi64ELNS4_4UMMA5MajorE1ELSN_1ELNSM_7ScaleInE0ELSO_0EEEEEENS4_6LayoutISC_NS5_IJNSA_ILi0EEESS_SS_EEEEENS5_IJNS4_10UnderscoreESV_SV_EEEEENS4_13SM90_TMA_LOADENS4_14ComposedLayoutINS4_7SwizzleILi2ELi5ELi2EEENS4_18smem_ptr_flag_bitsILi32EEENSR_INS5_IJNSA_ILi32EEENSA_ILi4EEEEEENS5_IJSB_S14_EEEEEEEvNS4_8identityESY_S19_vS1A_EENS_8epilogue10collective18CollectiveEpilogueINS1C_23Sm100TmaWarpSpecializedILi3ELi2ELi16ELb1ELb0EEEJSG_NS5_IJNSR_ISE_SB_EENSR_IS14_SB_EEEEESH_NS5_IJlSB_lEEESH_S1K_NS1C_6fusion15FusionCallbacksIS1G_NS1L_17LinearCombinationISH_fSH_fLNS_15FloatRoundStyleE2EEESG_S1J_JEEENS4_5SM1004TMEM4LOAD26SM100_TMEM_LOAD_16dp128b8xESY_NSZ_INS10_ILi3ELi4ELi3EEES13_NSR_INS5_IJNSA_ILi8EEES14_EEENS5_IJS14_SB_EEEEEEENS4_17SM75_U32x4_LDSM_NENS4_14SM90_TMA_STOREES20_NS4_17SM90_U32x4_STSM_NENS4_39AutoVectorizingCopyWithAssumedAlignmentILi128EEEEEEvvEEEEvNT_6ParamsE,"ax",@progbits
	.align	128
.text._ZN7cutlass13device_kernelINS_4gemm6kernel13GemmUniversalIN4cute5tupleIJiiiiEEENS1_10collective13CollectiveMmaINS1_35MainloopSm100TmaUmmaWarpSpecializedILi3ELi2ELi4ENS5_IJNS4_1CILi1EEESB_SB_EEEEENS5_IJNSA_ILi64EEESE_NSA_ILi128EEEEEENS_10tfloat32_tENS5_IJSB_llEEESH_SI_NS4_8TiledMMAINS4_8MMA_AtomIJNS4_17SM100_MMA_TF32_SSISH_SH_fLi64ELi64ELNS4_4UMMA5MajorE1ELSN_1ELNSM_7ScaleInE0ELSO_0EEEEEENS4_6LayoutISC_NS5_IJNSA_ILi0EEESS_SS_EEEEENS5_IJNS4_10UnderscoreESV_SV_EEEEENS4_13SM90_TMA_LOADENS4_14ComposedLayoutINS4_7SwizzleILi2ELi5ELi2EEENS4_18smem_ptr_flag_bitsILi32EEENSR_INS5_IJNSA_ILi32EEENSA_ILi4EEEEEENS5_IJSB_S14_EEEEEEEvNS4_8identityESY_S19_vS1A_EENS_8epilogue10collective18CollectiveEpilogueINS1C_23Sm100TmaWarpSpecializedILi3ELi2ELi16ELb1ELb0EEEJSG_NS5_IJNSR_ISE_SB_EENSR_IS14_SB_EEEEESH_NS5_IJlSB_lEEESH_S1K_NS1C_6fusion15FusionCallbacksIS1G_NS1L_17LinearCombinationISH_fSH_fLNS_15FloatRoundStyleE2EEESG_S1J_JEEENS4_5SM1004TMEM4LOAD26SM100_TMEM_LOAD_16dp128b8xESY_NSZ_INS10_ILi3ELi4ELi3EEES13_NSR_INS5_IJNSA_ILi8EEES14_EEENS5_IJS14_SB_EEEEEEENS4_17SM75_U32x4_LDSM_NENS4_14SM90_TMA_STOREES20_NS4_17SM90_U32x4_STSM_NENS4_39AutoVectorizingCopyWithAssumedAlignmentILi128EEEEEEvvEEEEvNT_6ParamsE:
        .type           _ZN7cutlass13device_kernelINS_4gemm6kernel13GemmUniversalIN4cute5tupleIJiiiiEEENS1_10collective13CollectiveMmaINS1_35MainloopSm100TmaUmmaWarpSpecializedILi3ELi2ELi4ENS5_IJNS4_1CILi1EEESB_SB_EEEEENS5_IJNSA_ILi64EEESE_NSA_ILi128EEEEEENS_10tfloat32_tENS5_IJSB_llEEESH_SI_NS4_8TiledMMAINS4_8MMA_AtomIJNS4_17SM100_MMA_TF32_SSISH_SH_fLi64ELi64ELNS4_4UMMA5MajorE1ELSN_1ELNSM_7ScaleInE0ELSO_0EEEEEENS4_6LayoutISC_NS5_IJNSA_ILi0EEESS_SS_EEEEENS5_IJNS4_10UnderscoreESV_SV_EEEEENS4_13SM90_TMA_LOADENS4_14ComposedLayoutINS4_7SwizzleILi2ELi5ELi2EEENS4_18smem_ptr_flag_bitsILi32EEENSR_INS5_IJNSA_ILi32EEENSA_ILi4EEEEEENS5_IJSB_S14_EEEEEEEvNS4_8identityESY_S19_vS1A_EENS_8epilogue10collective18CollectiveEpilogueINS1C_23Sm100TmaWarpSpecializedILi3ELi2ELi16ELb1ELb0EEEJSG_NS5_IJNSR_ISE_SB_EENSR_IS14_SB_EEEEESH_NS5_IJlSB_lEEESH_S1K_NS1C_6fusion15FusionCallbacksIS1G_NS1L_17LinearCombinationISH_fSH_fLNS_15FloatRoundStyleE2EEESG_S1J_JEEENS4_5SM1004TMEM4LOAD26SM100_TMEM_LOAD_16dp128b8xESY_NSZ_INS10_ILi3ELi4ELi3EEES13_NSR_INS5_IJNSA_ILi8EEES14_EEENS5_IJS14_SB_EEEEEEENS4_17SM75_U32x4_LDSM_NENS4_14SM90_TMA_STOREES20_NS4_17SM90_U32x4_STSM_NENS4_39AutoVectorizingCopyWithAssumedAlignmentILi128EEEEEEvvEEEEvNT_6ParamsE,@function
        .size           _ZN7cutlass13device_kernelINS_4gemm6kernel13GemmUniversalIN4cute5tupleIJiiiiEEENS1_10collective13CollectiveMmaINS1_35MainloopSm100TmaUmmaWarpSpecializedILi3ELi2ELi4ENS5_IJNS4_1CILi1EEESB_SB_EEEEENS5_IJNSA_ILi64EEESE_NSA_ILi128EEEEEENS_10tfloat32_tENS5_IJSB_llEEESH_SI_NS4_8TiledMMAINS4_8MMA_AtomIJNS4_17SM100_MMA_TF32_SSISH_SH_fLi64ELi64ELNS4_4UMMA5MajorE1ELSN_1ELNSM_7ScaleInE0ELSO_0EEEEEENS4_6LayoutISC_NS5_IJNSA_ILi0EEESS_SS_EEEEENS5_IJNS4_10UnderscoreESV_SV_EEEEENS4_13SM90_TMA_LOADENS4_14ComposedLayoutINS4_7SwizzleILi2ELi5ELi2EEENS4_18smem_ptr_flag_bitsILi32EEENSR_INS5_IJNSA_ILi32EEENSA_ILi4EEEEEENS5_IJSB_S14_EEEEEEEvNS4_8identityESY_S19_vS1A_EENS_8epilogue10collective18CollectiveEpilogueINS1C_23Sm100TmaWarpSpecializedILi3ELi2ELi16ELb1ELb0EEEJSG_NS5_IJNSR_ISE_SB_EENSR_IS14_SB_EEEEESH_NS5_IJlSB_lEEESH_S1K_NS1C_6fusion15FusionCallbacksIS1G_NS1L_17LinearCombinationISH_fSH_fLNS_15FloatRoundStyleE2EEESG_S1J_JEEENS4_5SM1004TMEM4LOAD26SM100_TMEM_LOAD_16dp128b8xESY_NSZ_INS10_ILi3ELi4ELi3EEES13_NSR_INS5_IJNSA_ILi8EEES14_EEENS5_IJS14_SB_EEEEEEENS4_17SM75_U32x4_LDSM_NENS4_14SM90_TMA_STOREES20_NS4_17SM90_U32x4_STSM_NENS4_39AutoVectorizingCopyWithAssumedAlignmentILi128EEEEEEvvEEEEvNT_6ParamsE,(.L_x_151 - _ZN7cutlass13device_kernelINS_4gemm6kernel13GemmUniversalIN4cute5tupleIJiiiiEEENS1_10collective13CollectiveMmaINS1_35MainloopSm100TmaUmmaWarpSpecializedILi3ELi2ELi4ENS5_IJNS4_1CILi1EEESB_SB_EEEEENS5_IJNSA_ILi64EEESE_NSA_ILi128EEEEEENS_10tfloat32_tENS5_IJSB_llEEESH_SI_NS4_8TiledMMAINS4_8MMA_AtomIJNS4_17SM100_MMA_TF32_SSISH_SH_fLi64ELi64ELNS4_4UMMA5MajorE1ELSN_1ELNSM_7ScaleInE0ELSO_0EEEEEENS4_6LayoutISC_NS5_IJNSA_ILi0EEESS_SS_EEEEENS5_IJNS4_10UnderscoreESV_SV_EEEEENS4_13SM90_TMA_LOADENS4_14ComposedLayoutINS4_7SwizzleILi2ELi5ELi2EEENS4_18smem_ptr_flag_bitsILi32EEENSR_INS5_IJNSA_ILi32EEENSA_ILi4EEEEEENS5_IJSB_S14_EEEEEEEvNS4_8identityESY_S19_vS1A_EENS_8epilogue10collective18CollectiveEpilogueINS1C_23Sm100TmaWarpSpecializedILi3ELi2ELi16ELb1ELb0EEEJSG_NS5_IJNSR_ISE_SB_EENSR_IS14_SB_EEEEESH_NS5_IJlSB_lEEESH_S1K_NS1C_6fusion15FusionCallbacksIS1G_NS1L_17LinearCombinationISH_fSH_fLNS_15FloatRoundStyleE2EEESG_S1J_JEEENS4_5SM1004TMEM4LOAD26SM100_TMEM_LOAD_16dp128b8xESY_NSZ_INS10_ILi3ELi4ELi3EEES13_NSR_INS5_IJNSA_ILi8EEES14_EEENS5_IJS14_SB_EEEEEEENS4_17SM75_U32x4_LDSM_NENS4_14SM90_TMA_STOREES20_NS4_17SM90_U32x4_STSM_NENS4_39AutoVectorizingCopyWithAssumedAlignmentILi128EEEEEEvvEEEEvNT_6ParamsE)
        .other          _ZN7cutlass13device_kernelINS_4gemm6kernel13GemmUniversalIN4cute5tupleIJiiiiEEENS1_10collective13CollectiveMmaINS1_35MainloopSm100TmaUmmaWarpSpecializedILi3ELi2ELi4ENS5_IJNS4_1CILi1EEESB_SB_EEEEENS5_IJNSA_ILi64EEESE_NSA_ILi128EEEEEENS_10tfloat32_tENS5_IJSB_llEEESH_SI_NS4_8TiledMMAINS4_8MMA_AtomIJNS4_17SM100_MMA_TF32_SSISH_SH_fLi64ELi64ELNS4_4UMMA5MajorE1ELSN_1ELNSM_7ScaleInE0ELSO_0EEEEEENS4_6LayoutISC_NS5_IJNSA_ILi0EEESS_SS_EEEEENS5_IJNS4_10UnderscoreESV_SV_EEEEENS4_13SM90_TMA_LOADENS4_14ComposedLayoutINS4_7SwizzleILi2ELi5ELi2EEENS4_18smem_ptr_flag_bitsILi32EEENSR_INS5_IJNSA_ILi32EEENSA_ILi4EEEEEENS5_IJSB_S14_EEEEEEEvNS4_8identityESY_S19_vS1A_EENS_8epilogue10collective18CollectiveEpilogueINS1C_23Sm100TmaWarpSpecializedILi3ELi2ELi16ELb1ELb0EEEJSG_NS5_IJNSR_ISE_SB_EENSR_IS14_SB_EEEEESH_NS5_IJlSB_lEEESH_S1K_NS1C_6fusion15FusionCallbacksIS1G_NS1L_17LinearCombinationISH_fSH_fLNS_15FloatRoundStyleE2EEESG_S1J_JEEENS4_5SM1004TMEM4LOAD26SM100_TMEM_LOAD_16dp128b8xESY_NSZ_INS10_ILi3ELi4ELi3EEES13_NSR_INS5_IJNSA_ILi8EEES14_EEENS5_IJS14_SB_EEEEEEENS4_17SM75_U32x4_LDSM_NENS4_14SM90_TMA_STOREES20_NS4_17SM90_U32x4_STSM_NENS4_39AutoVectorizingCopyWithAssumedAlignmentILi128EEEEEEvvEEEEvNT_6ParamsE,@"STO_CUDA_ENTRY STV_DEFAULT"
_ZN7cutlass13device_kernelINS_4gemm6kernel13GemmUniversalIN4cute5tupleIJiiiiEEENS1_10collective13CollectiveMmaINS1_35MainloopSm100TmaUmmaWarpSpecializedILi3ELi2ELi4ENS5_IJNS4_1CILi1EEESB_SB_EEEEENS5_IJNSA_ILi64EEESE_NSA_ILi128EEEEEENS_10tfloat32_tENS5_IJSB_llEEESH_SI_NS4_8TiledMMAINS4_8MMA_AtomIJNS4_17SM100_MMA_TF32_SSISH_SH_fLi64ELi64ELNS4_4UMMA5MajorE1ELSN_1ELNSM_7ScaleInE0ELSO_0EEEEEENS4_6LayoutISC_NS5_IJNSA_ILi0EEESS_SS_EEEEENS5_IJNS4_10UnderscoreESV_SV_EEEEENS4_13SM90_TMA_LOADENS4_14ComposedLayoutINS4_7SwizzleILi2ELi5ELi2EEENS4_18smem_ptr_flag_bitsILi32EEENSR_INS5_IJNSA_ILi32EEENSA_ILi4EEEEEENS5_IJSB_S14_EEEEEEEvNS4_8identityESY_S19_vS1A_EENS_8epilogue10collective18CollectiveEpilogueINS1C_23Sm100TmaWarpSpecializedILi3ELi2ELi16ELb1ELb0EEEJSG_NS5_IJNSR_ISE_SB_EENSR_IS14_SB_EEEEESH_NS5_IJlSB_lEEESH_S1K_NS1C_6fusion15FusionCallbacksIS1G_NS1L_17LinearCombinationISH_fSH_fLNS_15FloatRoundStyleE2EEESG_S1J_JEEENS4_5SM1004TMEM4LOAD26SM100_TMEM_LOAD_16dp128b8xESY_NSZ_INS10_ILi3ELi4ELi3EEES13_NSR_INS5_IJNSA_ILi8EEES14_EEENS5_IJS14_SB_EEEEEEENS4_17SM75_U32x4_LDSM_NENS4_14SM90_TMA_STOREES20_NS4_17SM90_U32x4_STSM_NENS4_39AutoVectorizingCopyWithAssumedAlignmentILi128EEEEEEvvEEEEvNT_6ParamsE:
[----:B------:R-:W1:Y:S01]  /*0000*/  LDC R1, c[0x0][0x37c] ;  /* 0x0000df00ff017b82 */ /* 0x000e620000000800 */
[----:B------:R-:W2:Y:S01]  /*0010*/  S2R R79, SR_TID.X ;  /* 0x00000000004f7919 */ /* 0x000ea20000002100 */
[----:B------:R-:W3:Y:S01]  /*0020*/  LDCU.64 UR8, c[0x0][0x890] ;  /* 0x00011200ff0877ac */ /* 0x000ee20008000a00 */
[----:B------:R-:W-:Y:S02]  /*0030*/  PRMT R67, RZ, 0x7610, R67 ;  /* 0x00007610ff437816 */ /* 0x000fe40000000043 */
[----:B------:R-:W-:Y:S01]  /*0040*/  ELECT P5, URZ, PT ;  /* 0x0000000000ff782f */ /* 0x000fe200038a0000 */
[----:B------:R-:W4:Y:S01]  /*0050*/  LDCU.64 UR58, c[0x0][0x358] ;  /* 0x00006b00ff3a77ac */ /* 0x000f220008000a00 */
[----:B---3--:R-:W-:-:S04]  /*0060*/  UISETP.NE.U32.AND UP0, UPT, UR8, URZ, UPT ;  /* 0x000000ff0800728c */ /* 0x008fc8000bf05070 */
[----:B------:R-:W-:Y:S01]  /*0070*/  UISETP.NE.AND.EX UP0, UPT, UR9, URZ, UPT, UP0 ;  /* 0x000000ff0900728c */ /* 0x000fe2000bf05300 */
[----:B--2---:R-:W-:-:S05]  /*0080*/  SHF.R.U32.HI R73, RZ, 0x5, R79 ;  /* 0x00000005ff497819 */ /* 0x004fca000001164f */
[----:B------:R-:W2:Y:S02]  /*0090*/  SHFL.IDX PT, R0, R73, RZ, 0x1f ;  /* 0x00001fff49007589 */ /* 0x000ea400000e0000 */
[----:B--2---:R-:W-:Y:S01]  /*00a0*/  R2UR UR10, R0 ;  /* 0x00000000000a72ca */ /* 0x004fe200000e0000 */
[----:B-1--4-:R-:W-:-:S14]  /*00b0*/  BRA.U UP0, `(.L_x_0) ;  /* 0x00000001002c7547 */ /* 0x012fdc000b800000 */
[----:B------:R-:W1:Y:S02]  /*00c0*/  LDCU.64 UR4, c[0x0][0x888] ;  /* 0x00011100ff0477ac */ /* 0x000e640008000a00 */
[----:B-1----:R-:W-:-:S04]  /*00d0*/  UISETP.NE.U32.AND UP0, UPT, UR4, URZ, UPT ;  /* 0x000000ff0400728c */ /* 0x002fc8000bf05070 */
[----:B------:R-:W-:-:S09]  /*00e0*/  UISETP.NE.AND.EX UP0, UPT, UR5, URZ, UPT, UP0 ;  /* 0x000000ff0500728c */ /* 0x000fd2000bf05300 */
[----:B------:R-:W-:Y:S05]  /*00f0*/  BRA.U !UP0, `(.L_x_1) ;  /* 0x0000000108107547 */ /* 0x000fea000b800000 */
[----:B------:R-:W1:Y:S02]  /*0100*/  LDC.64 R2, c[0x0][0x888] ;  /* 0x00022200ff027b82 */ /* 0x000e640000000a00 */
[----:B-1----:R1:W5:Y:S01]  /*0110*/  LDG.E R35, desc[UR58][R2.64] ;  /* 0x0000003a02237981 */ /* 0x002362000c1e1900 */
[----:B------:R-:W-:Y:S01]  /*0120*/  HFMA2 R67, -RZ, RZ, 0, 5.9604644775390625e-08 ;  /* 0x00000001ff437431 */ /* 0x000fe200000001ff */
[----:B------:R-:W-:Y:S05]  /*0130*/  BRA `(.L_x_0) ;  /* 0x00000000000c7947 */ /* 0x000fea0003800000 */
.L_x_1:
[----:B------:R-:W1:Y:S01]  /*0140*/  LDCU UR4, c[0x0][0x880] ;  /* 0x00011000ff0477ac */ /* 0x000e620008000800 */
[----:B------:R-:W-:Y:S01]  /*0150*/  HFMA2 R67, -RZ, RZ, 0, 5.9604644775390625e-08 ;  /* 0x00000001ff437431 */ /* 0x000fe200000001ff */
[----:B-1----:R-:W-:-:S07]  /*0160*/  MOV R35, UR4 ;  /* 0x0000000400237c02 */ /* 0x002fce0008000f00 */
.L_x_0:
[----:B------:R-:W2:Y:S02]  /*0170*/  LDCU.64 UR4, c[0x0][0x8b0] ;  /* 0x00011600ff0477ac */ /* 0x000ea40008000a00 */
[----:B--2---:R-:W-:-:S04]  /*0180*/  UISETP.NE.U32.AND UP0, UPT, UR4, URZ, UPT ;  /* 0x000000ff0400728c */ /* 0x004fc8000bf05070 */
[----:B------:R-:W-:-:S09]  /*0190*/  UISETP.NE.AND.EX UP0, UPT, UR5, URZ, UPT, UP0 ;  /* 0x000000ff0500728c */ /* 0x000fd2000bf05300 */
[----:B------:R-:W-:Y:S05]  /*01a0*/  BRA.U UP0, `(.L_x_2) ;  /* 0x0000000100247547 */ /* 0x000fea000b800000 */
[----:B------:R-:W2:Y:S02]  /*01b0*/  LDCU.64 UR4, c[0x0][0x8a8] ;  /* 0x00011500ff0477ac */ /* 0x000ea40008000a00 */
[----:B--2---:R-:W-:-:S04]  /*01c0*/  UISETP.NE.U32.AND UP0, UPT, UR4, URZ, UPT ;  /* 0x000000ff0400728c */ /* 0x004fc8000bf05070 */
[----:B------:R-:W-:-:S09]  /*01d0*/  UISETP.NE.AND.EX UP0, UPT, UR5, URZ, UPT, UP0 ;  /* 0x000000ff0500728c */ /* 0x000fd2000bf05300 */
[----:B------:R-:W-:Y:S05]  /*01e0*/  BRA.U !UP0, `(.L_x_3) ;  /* 0x00000001080c7547 */ /* 0x000fea000b800000 */
[----:B-1----:R-:W1:Y:S02]  /*01f0*/  LDC.64 R2, c[0x0][0x8a8] ;  /* 0x00022a00ff027b82 */ /* 0x002e640000000a00 */
[----:B-1----:R2:W5:Y:S01]  /*0200*/  LDG.E R33, desc[UR58][R2.64] ;  /* 0x0000003a02217981 */ /* 0x002562000c1e1900 */
[----:B------:R-:W-:Y:S05]  /*0210*/  BRA `(.L_x_2) ;  /* 0x0000000000087947 */ /* 0x000fea0003800000 */
.L_x_3:
[----:B------:R-:W2:Y:S02]  /*0220*/  LDCU UR4, c[0x0][0x8a0] ;  /* 0x00011400ff0477ac */ /* 0x000ea40008000800 */
[----:B--2---:R-:W-:Y:S02]  /*0230*/  MOV R33, UR4 ;  /* 0x0000000400217c02 */ /* 0x004fe40008000f00 */
.L_x_2:
[----:B------:R-:W-:Y:S01]  /*0240*/  IMAD.U32 R0, RZ, RZ, UR10 ;  /* 0x0000000aff007e24 */ /* 0x000fe2000f8e00ff */
[----:B------:R-:W-:Y:S04]  /*0250*/  BSSY.RECONVERGENT B0, `(.L_x_4) ;  /* 0x000000c000007945 */ /* 0x000fe80003800200 */
[C---:B------:R-:W-:Y:S02]  /*0260*/  ISETP.NE.OR P1, PT, R0.reuse, 0x1, !P5 ;  /* 0x000000010000780c */ /* 0x040fe40006f25670 */
[----:B------:R-:W-:-:S11]  /*0270*/  ISETP.NE.OR P0, PT, R0, 0x3, !P5 ;  /* 0x000000030000780c */ /* 0x000fd60006f05670 */
[----:B------:R-:W-:Y:S05]  /*0280*/  @P1 BRA `(.L_x_5) ;  /* 0x0000000000201947 */ /* 0x000fea0003800000 */
[----:B------:R-:W3:Y:S02]  /*0290*/  LDCU.64 UR4, c[0x0][0x348] ;  /* 0x00006900ff0477ac */ /* 0x000ee40008000a00 */
[----:B---3--:R-:W-:Y:S02]  /*02a0*/  UIADD3 UR6, UP1, UPT, UR4, 0x80, URZ ;  /* 0x0000008004067890 */ /* 0x008fe4000ff3e0ff */
[----:B------:R-:W-:Y:S02]  /*02b0*/  UIADD3 UR4, UP0, UPT, UR4, 0x180, URZ ;  /* 0x0000018004047890 */ /* 0x000fe4000ff1e0ff */
[----:B------:R-:W-:Y:S02]  /*02c0*/  UIADD3.X UR7, UPT, UPT, URZ, UR5, URZ, UP1, !UPT ;  /* 0x00000005ff077290 */ /* 0x000fe40008ffe4ff */
[----:B------:R-:W-:-:S07]  /*02d0*/  UIADD3.X UR5, UPT, UPT, URZ, UR5, URZ, UP0, !UPT ;  /* 0x00000005ff057290 */ /* 0x000fce00087fe4ff */
[----:B------:R3:W-:Y:S02]  /*02e0*/  UTMACCTL.PF [UR6] ;  /* 0x00000000060079b9 */ /* 0x0007e40008040000 */
[----:B------:R3:W-:Y:S02]  /*02f0*/  UTMACCTL.PF [UR4] ;  /* 0x00000000040079b9 */ /* 0x0007e40008040000 */
[----:B---3--:R-:W-:Y:S01]  /*0300*/  NOP ;  /* 0x0000000000007918 */ /* 0x008fe20000000000 */
.L_x_5:
[----:B------:R-:W-:Y:S05]  /*0310*/  BSYNC.RECONVERGENT B0 ;  /* 0x0000000000007941 */ /* 0x000fea0003800200 */
.L_x_4:
[----:B------:R-:W-:Y:S04]  /*0320*/  BSSY.RECONVERGENT B0, `(.L_x_6) ;  /* 0x000000a000007945 */ /* 0x000fe80003800200 */
        /* <DEDUP_REMOVED lines=9> */
.L_x_7:
[----:B------:R-:W-:Y:S05]  /*03c0*/  BSYNC.RECONVERGENT B0 ;  /* 0x0000000000007941 */ /* 0x000fea0003800200 */
.L_x_6:
[----:B------:R-:W3:Y:S01]  /*03d0*/  LDCU.64 UR4, c[0x0][0x888] ;  /* 0x00011100ff0477ac */ /* 0x000ee20008000a00 */
[----:B------:R-:W-:Y:S02]  /*03e0*/  UISETP.EQ.U32.AND UP1, UPT, UR8, URZ, UPT ;  /* 0x000000ff0800728c */ /* 0x000fe4000bf22070 */
[----:B------:R-:W-:Y:S02]  /*03f0*/  UPLOP3.LUT UP2, UPT, UPT, UPT, UPT, 0x80, 0x8 ;  /* 0x000000000008789c */ /* 0x000fe40003f4f070 */
[----:B---3--:R-:W-:-:S04]  /*0400*/  UISETP.NE.U32.AND UP0, UPT, UR4, URZ, UPT ;  /* 0x000000ff0400728c */ /* 0x008fc8000bf05070 */
[----:B------:R-:W-:-:S04]  /*0410*/  UISETP.NE.AND.EX UP0, UPT, UR5, URZ, UPT, UP0 ;  /* 0x000000ff0500728c */ /* 0x000fc8000bf05300 */
[----:B------:R-:W-:-:S04]  /*0420*/  UISETP.EQ.OR.EX UP3, UPT, UR9, URZ, !UP0, UP1 ;  /* 0x000000ff0900728c */ /* 0x000fc8000c762710 */
[----:B------:R-:W-:-:S05]  /*0430*/  UP2UR UR49, UPR, URZ, 0x8 ;  /* 0x00000008ff317883 */ /* 0x000fca0008000000 */
[----:B------:R-:W-:Y:S07]  /*0440*/  BRA.U !UP3, `(.L_x_8) ;  /* 0x000000010b207547 */ /* 0x000fee000b800000 */
[----:B------:R-:W-:Y:S01]  /*0450*/  UISETP.NE.U32.AND UP2, UPT, UR8, URZ, UPT ;  /* 0x000000ff0800728c */ /* 0x000fe2000bf45070 */
[----:B-----5:R-:W-:Y:S01]  /*0460*/  FSETP.NEU.AND P0, PT, R35, RZ, PT ;  /* 0x000000ff2300720b */ /* 0x020fe20003f0d000 */
[----:B------:R-:W-:Y:S02]  /*0470*/  USEL UR4, URZ, 0xffffffff, UP0 ;  /* 0xffffffffff047887 */ /* 0x000fe40008000000 */
[----:B------:R-:W-:-:S10]  /*0480*/  UISETP.NE.AND.EX UP2, UPT, UR9, URZ, UPT, UP2 ;  /* 0x000000ff0900728c */ /* 0x000fd4000bf45320 */
[----:B------:R-:W-:Y:S01]  /*0490*/  VOTEU.ANY UP1, P0 ;  /* 0x0000000000ff7886 */ /* 0x000fe20000020100 */
[----:B------:R-:W-:-:S04]  /*04a0*/  @!UP2 USEL UR4, URZ, 0xffffffff, UP1 ;  /* 0xffffffffff04a887 */ /* 0x000fc80008800000 */
[----:B------:R-:W-:-:S04]  /*04b0*/  ULOP3.LUT UR4, UR4, 0x1, URZ, 0xc0, !UPT ;  /* 0x0000000104047892 */ /* 0x000fc8000f8ec0ff */
[----:B------:R-:W-:-:S11]  /*04c0*/  UISETP.NE.U32.AND UP2, UPT, UR4, 0x1, UPT ;  /* 0x000000010400788c */ /* 0x000fd6000bf45070 */
.L_x_8:
[----:B-12---:R-:W1:Y:S01]  /*04d0*/  SHFL.IDX PT, R2, R73, RZ, 0x1f ;  /* 0x00001fff49027589 */ /* 0x006e6200000e0000 */
[----:B------:R-:W-:-:S04]  /*04e0*/  UISETP.NE.AND UP1, UPT, UR10, 0x2, UPT ;  /* 0x000000020a00788c */ /* 0x000fc8000bf25270 */
[----:B------:R-:W-:Y:S01]  /*04f0*/  USEL UR20, URZ, 0x1, UP1 ;  /* 0x00000001ff147887 */ /* 0x000fe20008800000 */
[----:B-1----:R-:W-:-:S13]  /*0500*/  ISETP.NE.AND P0, PT, R2, RZ, PT ;  /* 0x000000ff0200720c */ /* 0x002fda0003f05270 */
[----:B------:R-:W-:Y:S05]  /*0510*/  @P0 BRA `(.L_x_9) ;  /* 0x0000000000400947 */ /* 0x000fea0003800000 */
[----:B------:R-:W1:Y:S01]  /*0520*/  S2UR UR4, SR_CgaCtaId ;  /* 0x00000000000479c3 */ /* 0x000e620000008800 */
[----:B------:R-:W-:Y:S01]  /*0530*/  UMOV UR5, 0x400 ;  /* 0x0000040000057882 */ /* 0x000fe20000000000 */
[----:B------:R-:W-:Y:S01]  /*0540*/  UMOV UR6, 0x1 ;  /* 0x0000000100067882 */ /* 0x000fe20000000000 */
[----:B------:R-:W-:Y:S01]  /*0550*/  ELECT P0, URZ, PT ;  /* 0x0000000000ff782f */ /* 0x000fe20003800000 */
[----:B------:R-:W-:-:S04]  /*0560*/  UIADD3 UR6, UPT, UPT, -UR6, 0x100000, URZ ;  /* 0x0010000006067890 */ /* 0x000fc8000fffe1ff */
[----:B------:R-:W-:Y:S02]  /*0570*/  USHF.L.U32 UR7, UR6, 0xb, URZ ;  /* 0x0000000b06077899 */ /* 0x000fe400080006ff */
[----:B------:R-:W-:Y:S02]  /*0580*/  USHF.L.U32 UR6, UR6, 0x1, URZ ;  /* 0x0000000106067899 */ /* 0x000fe400080006ff */
[----:B-1----:R-:W-:Y:S01]  /*0590*/  ULEA UR4, UR4, UR5, 0x18 ;  /* 0x0000000504047291 */ /* 0x002fe2000f8ec0ff */
[----:B------:R-:W1:Y:S11]  /*05a0*/  FENCE.VIEW.ASYNC.S ;  /* 0x00000000000073c6 */ /* 0x000e760000000000 */
[----:B-1----:R1:W2:Y:S01]  /*05b0*/  SYNCS.EXCH.64 URZ, [UR4], UR6 ;  /* 0x0000000604ff75b2 */ /* 0x0022a20008000100 */
[----:B------:R1:W3:Y:S01]  /*05c0*/  SYNCS.EXCH.64 URZ, [UR4+0x18], UR6 ;  /* 0x0000180604ff75b2 */ /* 0x0002e20008000100 */
[----:B------:R1:W4:Y:S01]  /*05d0*/  SYNCS.EXCH.64 URZ, [UR4+0x8], UR6 ;  /* 0x0000080604ff75b2 */ /* 0x0003220008000100 */
[----:B------:R1:W1:Y:S01]  /*05e0*/  SYNCS.EXCH.64 URZ, [UR4+0x20], UR6 ;  /* 0x0000200604ff75b2 */ /* 0x0002620008000100 */
[----:B------:R1:W1:Y:S01]  /*05f0*/  SYNCS.EXCH.64 URZ, [UR4+0x10], UR6 ;  /* 0x0000100604ff75b2 */ /* 0x0002620008000100 */
[----:B------:R1:W1:Y:S01]  /*0600*/  SYNCS.EXCH.64 URZ, [UR4+0x28], UR6 ;  /* 0x0000280604ff75b2 */ /* 0x0002620008000100 */
[----:B------:R-:W-:Y:S01]  /*0610*/  NOP ;  /* 0x0000000000007918 */ /* 0x000fe20000000000 */
.L_x_9:
[----:B------:R-:W2:Y:S01]  /*0620*/  SHFL.IDX PT, R2, R73, RZ, 0x1f ;  /* 0x00001fff49027589 */ /* 0x000ea200000e0000 */
[----:B------:R-:W-:Y:S01]  /*0630*/  NOP ;  /* 0x0000000000007918 */ /* 0x000fe20000000000 */
[----:B--2---:R-:W-:-:S13]  /*0640*/  ISETP.NE.AND P0, PT, R2, 0x1, PT ;  /* 0x000000010200780c */ /* 0x004fda0003f05270 */
[----:B------:R-:W-:Y:S05]  /*0650*/  @P0 BRA `(.L_x_10) ;  /* 0x0000000000500947 */ /* 0x000fea0003800000 */
[----:B-1----:R-:W1:Y:S01]  /*0660*/  S2UR UR4, SR_CgaCtaId ;  /* 0x00000000000479c3 */ /* 0x002e620000008800 */
[----:B------:R-:W-:Y:S01]  /*0670*/  UMOV UR5, 0x400 ;  /* 0x0000040000057882 */ /* 0x000fe20000000000 */
[----:B------:R-:W-:Y:S01]  /*0680*/  UMOV UR8, 0x20 ;  /* 0x0000002000087882 */ /* 0x000fe20000000000 */
[----:B------:R-:W-:Y:S01]  /*0690*/  UMOV UR6, 0x80 ;  /* 0x0000008000067882 */ /* 0x000fe20000000000 */
[----:B------:R-:W-:-:S04]  /*06a0*/  UIADD3 UR8, UPT, UPT, -UR8, 0x100000, URZ ;  /* 0x0010000008087890 */ /* 0x000fc8000fffe1ff */
[----:B------:R-:W-:Y:S02]  /*06b0*/  USHF.L.U32 UR9, UR8, 0xb, URZ ;  /* 0x0000000b08097899 */ /* 0x000fe400080006ff */
[----:B------:R-:W-:Y:S02]  /*06c0*/  USHF.L.U32 UR8, UR8, 0x1, URZ ;  /* 0x0000000108087899 */ /* 0x000fe400080006ff */
[----:B------:R-:W-:-:S04]  /*06d0*/  UIADD3 UR6, UPT, UPT, -UR6, 0x100000, URZ ;  /* 0x0010000006067890 */ /* 0x000fc8000fffe1ff */
[----:B------:R-:W-:Y:S02]  /*06e0*/  USHF.L.U32 UR7, UR6, 0xb, URZ ;  /* 0x0000000b06077899 */ /* 0x000fe400080006ff */
[----:B------:R-:W-:Y:S01]  /*06f0*/  USHF.L.U32 UR6, UR6, 0x1, URZ ;  /* 0x0000000106067899 */ /* 0x000fe200080006ff */
[----:B------:R-:W-:Y:S01]  /*0700*/  ELECT P0, URZ, PT ;  /* 0x0000000000ff782f */ /* 0x000fe20003800000 */
[----:B-1----:R-:W-:Y:S01]  /*0710*/  ULEA UR4, UR4, UR5, 0x18 ;  /* 0x0000000504047291 */ /* 0x002fe2000f8ec0ff */
[----:B------:R-:W1:Y:S11]  /*0720*/  FENCE.VIEW.ASYNC.S ;  /* 0x00000000000073c6 */ /* 0x000e760000000000 */
[----:B-1----:R2:W1:Y:S01]  /*0730*/  SYNCS.EXCH.64 URZ, [UR4+0x30], UR8 ;  /* 0x0000300804ff75b2 */ /* 0x0024620008000100 */
[----:B------:R2:W1:Y:S01]  /*0740*/  SYNCS.EXCH.64 URZ, [UR4+0x48], UR6 ;  /* 0x0000480604ff75b2 */ /* 0x0004620008000100 */
[----:B------:R2:W1:Y:S01]  /*0750*/  SYNCS.EXCH.64 URZ, [UR4+0x38], UR8 ;  /* 0x0000380804ff75b2 */ /* 0x0004620008000100 */
[----:B------:R2:W1:Y:S01]  /*0760*/  SYNCS.EXCH.64 URZ, [UR4+0x50], UR6 ;  /* 0x0000500604ff75b2 */ /* 0x0004620008000100 */
[----:B------:R2:W1:Y:S01]  /*0770*/  SYNCS.EXCH.64 URZ, [UR4+0x40], UR8 ;  /* 0x0000400804ff75b2 */ /* 0x0004620008000100 */
[----:B------:R2:W1:Y:S02]  /*0780*/  SYNCS.EXCH.64 URZ, [UR4+0x58], UR6 ;  /* 0x0000580604ff75b2 */ /* 0x0004640008000100 */
[----:B--2---:R-:W-:Y:S01]  /*0790*/  NOP ;  /* 0x0000000000007918 */ /* 0x004fe20000000000 */
.L_x_10:
[----:B------:R-:W2:Y:S01]  /*07a0*/  SHFL.IDX PT, R2, R73, RZ, 0x1f ;  /* 0x00001fff49027589 */ /* 0x000ea200000e0000 */
[----:B------:R-:W-:Y:S01]  /*07b0*/  NOP ;  /* 0x0000000000007918 */ /* 0x000fe20000000000 */
[----:B--2---:R-:W-:-:S13]  /*07c0*/  ISETP.NE.AND P0, PT, R2, 0x3, PT ;  /* 0x000000030200780c */ /* 0x004fda0003f05270 */
[----:B------:R-:W-:Y:S05]  /*07d0*/  @P0 BRA `(.L_x_11) ;  /* 0x0000000000300947 */ /* 0x000fea0003800000 */
[----:B-1----:R-:W1:Y:S01]  /*07e0*/  S2UR UR6, SR_CgaCtaId ;  /* 0x00000000000679c3 */ /* 0x002e620000008800 */
[----:B------:R-:W-:Y:S01]  /*07f0*/  UMOV UR4, 0x400 ;  /* 0x0000040000047882 */ /* 0x000fe20000000000 */
[----:B------:R-:W-:Y:S01]  /*0800*/  UMOV UR5, 0x20 ;  /* 0x0000002000057882 */ /* 0x000fe20000000000 */
[----:B------:R-:W-:Y:S01]  /*0810*/  ELECT P0, URZ, PT ;  /* 0x0000000000ff782f */ /* 0x000fe20003800000 */
[----:B-1----:R-:W-:Y:S02]  /*0820*/  ULEA UR6, UR6, UR4, 0x18 ;  /* 0x0000000406067291 */ /* 0x002fe4000f8ec0ff */
[----:B------:R-:W-:-:S04]  /*0830*/  UIADD3 UR4, UPT, UPT, -UR5, 0x100000, URZ ;  /* 0x0010000005047890 */ /* 0x000fc8000fffe1ff */
[----:B------:R-:W-:Y:S02]  /*0840*/  USHF.L.U32 UR5, UR4, 0xb, URZ ;  /* 0x0000000b04057899 */ /* 0x000fe400080006ff */
[----:B------:R-:W-:Y:S01]  /*0850*/  USHF.L.U32 UR4, UR4, 0x1, URZ ;  /* 0x0000000104047899 */ /* 0x000fe200080006ff */
[----:B------:R-:W1:Y:S11]  /*0860*/  FENCE.VIEW.ASYNC.S ;  /* 0x00000000000073c6 */ /* 0x000e760000000000 */
[----:B-1----:R2:W1:Y:S01]  /*0870*/  SYNCS.EXCH.64 URZ, [UR6+0x60], UR4 ;  /* 0x0000600406ff75b2 */ /* 0x0024620008000100 */
[----:B------:R2:W1:Y:S02]  /*0880*/  SYNCS.EXCH.64 URZ, [UR6+0x68], UR4 ;  /* 0x0000680406ff75b2 */ /* 0x0004640008000100 */
[----:B--2---:R-:W-:Y:S01]  /*0890*/  NOP ;  /* 0x0000000000007918 */ /* 0x004fe20000000000 */
.L_x_11:
[----:B------:R-:W2:Y:S01]  /*08a0*/  SHFL.IDX PT, R2, R73, RZ, 0x1f ;  /* 0x00001fff49027589 */ /* 0x000ea200000e0000 */
[----:B------:R-:W-:Y:S01]  /*08b0*/  NOP ;  /* 0x0000000000007918 */ /* 0x000fe20000000000 */
[----:B--2---:R-:W-:-:S13]  /*08c0*/  ISETP.NE.AND P0, PT, R2, 0x4, PT ;  /* 0x000000040200780c */ /* 0x004fda0003f05270 */
[----:B------:R-:W-:Y:S05]  /*08d0*/  @P0 BRA `(.L_x_12) ;  /* 0x00000000004c0947 */ /* 0x000fea0003800000 */
[----:B-1----:R-:W1:Y:S01]  /*08e0*/  S2UR UR6, SR_CgaCtaId ;  /* 0x00000000000679c3 */ /* 0x002e620000008800 */
[----:B------:R-:W-:Y:S01]  /*08f0*/  UMOV UR4, 0x100 ;  /* 0x0000010000047882 */ /* 0x000fe20000000000 */
[----:B------:R-:W-:Y:S01]  /*0900*/  UMOV UR5, 0x400 ;  /* 0x0000040000057882 */ /* 0x000fe20000000000 */
[----:B------:R-:W-:Y:S01]  /*0910*/  USEL UR4, UR4, 0xe0, UP2 ;  /* 0x000000e004047887 */ /* 0x000fe20009000000 */
[----:B------:R-:W-:Y:S01]  /*0920*/  UMOV UR8, 0x1 ;  /* 0x0000000100087882 */ /* 0x000fe20000000000 */
[----:B------:R-:W-:Y:S01]  /*0930*/  ELECT P0, URZ, PT ;  /* 0x0000000000ff782f */ /* 0x000fe20003800000 */
[----:B------:R-:W-:-:S04]  /*0940*/  UIADD3 UR8, UPT, UPT, -UR8, 0x100000, URZ ;  /* 0x0010000008087890 */ /* 0x000fc8000fffe1ff */
[----:B------:R-:W-:Y:S02]  /*0950*/  USHF.L.U32 UR9, UR8, 0xb, URZ ;  /* 0x0000000b08097899 */ /* 0x000fe400080006ff */
[----:B------:R-:W-:Y:S02]  /*0960*/  USHF.L.U32 UR8, UR8, 0x1, URZ ;  /* 0x0000000108087899 */ /* 0x000fe400080006ff */
[----:B-1----:R-:W-:Y:S02]  /*0970*/  ULEA UR6, UR6, UR5, 0x18 ;  /* 0x0000000506067291 */ /* 0x002fe4000f8ec0ff */
[----:B------:R-:W-:-:S04]  /*0980*/  UIADD3 UR4, UPT, UPT, -UR4, 0x100000, URZ ;  /* 0x0010000004047890 */ /* 0x000fc8000fffe1ff */
[----:B------:R-:W-:Y:S02]  /*0990*/  USHF.L.U32 UR5, UR4, 0xb, URZ ;  /* 0x0000000b04057899 */ /* 0x000fe400080006ff */
[----:B------:R-:W-:Y:S01]  /*09a0*/  USHF.L.U32 UR4, UR4, 0x1, URZ ;  /* 0x0000000104047899 */ /* 0x000fe200080006ff */
[----:B------:R-:W1:Y:S03]  /*09b0*/  FENCE.VIEW.ASYNC.S ;  /* 0x00000000000073c6 */ /* 0x000e660000000000 */
[----:B-1----:R2:W1:Y:S08]  /*09c0*/  SYNCS.EXCH.64 URZ, [UR6+0x70], UR8 ;  /* 0x0000700806ff75b2 */ /* 0x0024700008000100 */
[----:B------:R2:W1:Y:S01]  /*09d0*/  SYNCS.EXCH.64 URZ, [UR6+0x80], UR4 ;  /* 0x0000800406ff75b2 */ /* 0x0004620008000100 */
[----:B------:R2:W1:Y:S01]  /*09e0*/  SYNCS.EXCH.64 URZ, [UR6+0x78], UR8 ;  /* 0x0000780806ff75b2 */ /* 0x0004620008000100 */
[----:B------:R2:W1:Y:S02]  /*09f0*/  SYNCS.EXCH.64 URZ, [UR6+0x88], UR4 ;  /* 0x0000880406ff75b2 */ /* 0x0004640008000100 */
[----:B--2---:R-:W-:Y:S01]  /*0a00*/  NOP ;  /* 0x0000000000007918 */ /* 0x004fe20000000000 */
.L_x_12:
        /* <DEDUP_REMOVED lines=22> */
[----:B------:R2:W1:Y:S01]  /*0b70*/  SYNCS.EXCH.64 URZ, [UR4+0xc0], UR6 ;  /* 0x0000c00604ff75b2 */ /* 0x0004620008000100 */
[----:B------:R2:W1:Y:S01]  /*0b80*/  SYNCS.EXCH.64 URZ, [UR4+0xa8], UR8 ;  /* 0x0000a80804ff75b2 */ /* 0x0004620008000100 */
[----:B------:R2:W1:Y:S02]  /*0b90*/  SYNCS.EXCH.64 URZ, [UR4+0xc8], UR6 ;  /* 0x0000c80604ff75b2 */ /* 0x0004640008000100 */
[----:B--2---:R-:W-:Y:S01]  /*0ba0*/  NOP ;  /* 0x0000000000007918 */ /* 0x004fe20000000000 */
.L_x_13:
        /* <DEDUP_REMOVED lines=13> */
[----:B-1----:R2:W1:Y:S01]  /*0c80*/  SYNCS.EXCH.64 URZ, [UR4+0xd0], UR6 ;  /* 0x0000d00604ff75b2 */ /* 0x0024620008000100 */
[----:B------:R2:W1:Y:S01]  /*0c90*/  SYNCS.EXCH.64 URZ, [UR4+0xe0], UR6 ;  /* 0x0000e00604ff75b2 */ /* 0x0004620008000100 */
[----:B------:R2:W1:Y:S01]  /*0ca0*/  SYNCS.EXCH.64 URZ, [UR4+0xd8], UR6 ;  /* 0x0000d80604ff75b2 */ /* 0x0004620008000100 */
[----:B------:R2:W1:Y:S02]  /*0cb0*/  SYNCS.EXCH.64 URZ, [UR4+0xe8], UR6 ;  /* 0x0000e80604ff75b2 */ /* 0x0004640008000100 */
[----:B--2---:R-:W-:Y:S01]  /*0cc0*/  NOP ;  /* 0x0000000000007918 */ /* 0x004fe20000000000 */
.L_x_14:
[----:B------:R-:W2:Y:S01]  /*0cd0*/  S2UR UR5, SR_CTAID.X ;  /* 0x00000000000579c3 */ /* 0x000ea20000002500 */
[----:B------:R-:W-:-:S05]  /*0ce0*/  CS2R.32 R68, SR_CgaSize ;  /* 0x0000000000447805 */ /* 0x000fca0000008a00 */
[----:B------:R-:W-:-:S05]  /*0cf0*/  IMAD R68, R68, -0xa0, RZ ;  /* 0xffffff6044447824 */ /* 0x000fca00078e02ff */
[----:B-1----:R-:W-:-:S14]  /*0d00*/  R2UR UR7, R68 ;  /* 0x00000000440772ca */ /* 0x002fdc00000e0000 */
[----:B------:R-:W1:Y:S01]  /*0d10*/  LDCU UR7, c[0x0][UR7+0x2b0] ;  /* 0x00005600070777ac */ /* 0x000e620008000800 */
[----:B------:R-:W-:Y:S01]  /*0d20*/  NOP ;  /* 0x0000000000007918 */ /* 0x000fe20000000000 */
[----:B------:R-:W-:-:S05]  /*0d30*/  CS2R.32 R68, SR_CgaSize ;  /* 0x0000000000447805 */ /* 0x000fca0000008a00 */
[----:B------:R-:W-:-:S05]  /*0d40*/  IMAD R68, R68, -0xa0, RZ ;  /* 0xffffff6044447824 */ /* 0x000fca00078e02ff */
[----:B------:R-:W-:-:S14]  /*0d50*/  R2UR UR6, R68 ;  /* 0x00000000440672ca */ /* 0x000fdc00000e0000 */
[----:B------:R-:W3:Y:S01]  /*0d60*/  LDCU UR6, c[0x0][UR6+0x2b4] ;  /* 0x00005680060677ac */ /* 0x000ee20008000800 */
[----:B------:R-:W4:Y:S08]  /*0d70*/  S2UR UR4, SR_CTAID.Y ;  /* 0x00000000000479c3 */ /* 0x000f300000002600 */
[----:B------:R-:W3:Y:S01]  /*0d80*/  LDC R9, c[0x0][0xb24] ;  /* 0x0002c900ff097b82 */ /* 0x000ee20000000800 */
[----:B--2---:R-:W-:-:S02]  /*0d90*/  I2FP.F32.U32 R4, UR5 ;  /* 0x0000000500047c45 */ /* 0x004fc40008201000 */
[----:B------:R-:W-:-:S05]  /*0da0*/  CS2R.32 R5, SR_CgaSize ;  /* 0x0000000000057805 */ /* 0x000fca0000008a00 */
[----:B------:R-:W-:-:S06]  /*0db0*/  IMAD R5, R5, -0xa0, RZ ;  /* 0xffffff6005057824 */ /* 0x000fcc00078e02ff */
[----:B------:R-:W2:Y:S01]  /*0dc0*/  LDC R5, c[0x0][R5+0x2a0] ;  /* 0x0000a80005057b82 */ /* 0x000ea20000000800 */
[----:B------:R-:W-:Y:S01]  /*0dd0*/  MOV R21, UR5 ;  /* 0x0000000500157c02 */ /* 0x000fe20008000f00 */
[----:B-1----:R-:W-:Y:S01]  /*0de0*/  FMUL R4, R4, UR7 ;  /* 0x0000000704047c20 */ /* 0x002fe20008400000 */
[----:B----4-:R-:W-:Y:S02]  /*0df0*/  I2FP.F32.U32 R2, UR4 ;  /* 0x0000000400027c45 */ /* 0x010fe40008201000 */
[----:B------:R-:W-:-:S05]  /*0e00*/  CS2R.32 R3, SR_CgaSize ;  /* 0x0000000000037805 */ /* 0x000fca0000008a00 */
[----:B------:R-:W-:-:S06]  /*0e10*/  IMAD R3, R3, -0xa0, RZ ;  /* 0xffffff6003037824 */ /* 0x000fcc00078e02ff */
[----:B------:R-:W1:Y:S01]  /*0e20*/  LDC R3, c[0x0][R3+0x2a4] ;  /* 0x0000a90003037b82 */ /* 0x000e620000000800 */
[----:B------:R-:W4:Y:S01]  /*0e30*/  F2I.U32.TRUNC.NTZ R68, R4 ;  /* 0x0000000400447305 */ /* 0x000f22000020f000 */
[----:B------:R-:W-:Y:S01]  /*0e40*/  MOV R20, UR4 ;  /* 0x0000000400147c02 */ /* 0x000fe20008000f00 */
[----:B---3--:R-:W-:-:S05]  /*0e50*/  FMUL R2, R2, UR6 ;  /* 0x0000000602027c20 */ /* 0x008fca0008400000 */
[----:B------:R-:W-:Y:S01]  /*0e60*/  BAR.SYNC.DEFER_BLOCKING 0x0 ;  /* 0x0000000000007b1d */ /* 0x000fe20000010000 */
[----:B------:R-:W-:-:S05]  /*0e70*/  ISETP.GE.AND P0, PT, R9, 0x1, PT ;  /* 0x000000010900780c */ /* 0x000fca0003f06270 */
[----:B------:R-:W3:Y:S02]  /*0e80*/  F2I.U32.TRUNC.NTZ R66, R2 ;  /* 0x0000000200427305 */ /* 0x000ee4000020f000 */
[----:B------:R-:W1:Y:S01]  /*0e90*/  S2UR UR36, SR_CTAID.Z ;  /* 0x00000000002479c3 */ /* 0x000e620000002700 */
[----:B----4-:R-:W-:-:S05]  /*0ea0*/  IADD3 R68, PT, PT, -R68, RZ, RZ ;  /* 0x000000ff44447210 */ /* 0x010fca0007ffe1ff */
[----:B--2---:R-:W-:Y:S01]  /*0eb0*/  IMAD R68, R5, R68, UR5 ;  /* 0x0000000505447e24 */ /* 0x004fe2000f8e0244 */
[----:B---3--:R-:W-:-:S05]  /*0ec0*/  IADD3 R66, PT, PT, -R66, RZ, RZ ;  /* 0x000000ff42427210 */ /* 0x008fca0007ffe1ff */
[----:B-1----:R-:W-:Y:S01]  /*0ed0*/  IMAD R66, R3, R66, UR4 ;  /* 0x0000000403427e24 */ /* 0x002fe2000f8e0242 */
[----:B------:R-:W-:Y:S06]  /*0ee0*/  @!P0 BRA `(.L_x_15) ;  /* 0x0000000000b88947 */ /* 0x000fec0003800000 */
[----:B------:R-:W1:Y:S01]  /*0ef0*/  LDC.64 R4, c[0x0][0xb18] ;  /* 0x0002c600ff047b82 */ /* 0x000e620000000a00 */
[----:B------:R-:W-:-:S07]  /*0f00*/  ISETP.NE.AND P0, PT, R9, 0x1, PT ;  /* 0x000000010900780c */ /* 0x000fce0003f05270 */
[----:B------:R-:W2:Y:S08]  /*0f10*/  LDC R10, c[0x0][0xb0c] ;  /* 0x0002c300ff0a7b82 */ /* 0x000eb00000000800 */
[----:B------:R-:W3:Y:S08]  /*0f20*/  LDC R11, c[0x0][0x370] ;  /* 0x0000dc00ff0b7b82 */ /* 0x000ef00000000800 */
[----:B------:R-:W4:Y:S01]  /*0f30*/  LDC R12, c[0x0][0x374] ;  /* 0x0000dd00ff0c7b82 */ /* 0x000f220000000800 */
[----:B-1----:R-:W-:-:S07]  /*0f40*/  ISETP.NE.AND P1, PT, R4, 0x1, PT ;  /* 0x000000010400780c */ /* 0x002fce0003f25270 */
[----:B------:R-:W3:Y:S01]  /*0f50*/  LDC.64 R6, c[0x0][0xb10] ;  /* 0x0002c400ff067b82 */ /* 0x000ee20000000a00 */
[----:B--2---:R-:W-:-:S07]  /*0f60*/  ISETP.NE.AND P2, PT, R10, 0x1, PT ;  /* 0x000000010a00780c */ /* 0x004fce0003f45270 */
[----:B------:R-:W1:Y:S08]  /*0f70*/  LDC R8, c[0x0][0xb20] ;  /* 0x0002c800ff087b82 */ /* 0x000e700000000800 */
[----:B------:R-:W2:Y:S01]  /*0f80*/  LDC.64 R2, c[0x0][0xb28] ;  /* 0x0002ca00ff027b82 */ /* 0x000ea20000000a00 */
[----:B----4-:R-:W-:-:S04]  /*0f90*/  IMAD.HI.U32 R13, R12, R5, RZ ;  /* 0x000000050c0d7227 */ /* 0x010fc800078e00ff */
[----:B------:R-:W-:-:S04]  /*0fa0*/  IMAD.HI.U32 R5, R20, R5, RZ ;  /* 0x0000000514057227 */ /* 0x000fc800078e00ff */
[----:B---3--:R-:W-:-:S04]  /*0fb0*/  IMAD.HI.U32 R14, R11, R6, RZ ;  /* 0x000000060b0e7227 */ /* 0x008fc800078e00ff */
[C---:B------:R-:W-:Y:S01]  /*0fc0*/  IMAD.HI.U32 R16, R21.reuse, R6, RZ ;  /* 0x0000000615107227 */ /* 0x040fe200078e00ff */
[-C--:B------:R-:W-:Y:S02]  /*0fd0*/  @P2 SHF.R.U32.HI R11, RZ, R7.reuse, R14 ;  /* 0x00000007ff0b2219 */ /* 0x080fe4000001160e */
[-C--:B-1----:R-:W-:Y:S02]  /*0fe0*/  @P1 SHF.R.U32.HI R12, RZ, R8.reuse, R13 ;  /* 0x00000008ff0c1219 */ /* 0x082fe4000001160d */
[----:B------:R-:W-:Y:S02]  /*0ff0*/  SHF.R.U32.HI R5, RZ, R8, R5 ;  /* 0x00000008ff057219 */ /* 0x000fe40000011605 */
[----:B------:R-:W-:Y:S02]  /*1000*/  SHF.R.U32.HI R16, RZ, R7, R16 ;  /* 0x00000007ff107219 */ /* 0x000fe40000011610 */
[----:B------:R-:W-:Y:S01]  /*1010*/  SEL R5, R20, R5, !P1 ;  /* 0x0000000514057207 */ /* 0x000fe20004800000 */
[----:B--2---:R-:W-:Y:S01]  /*1020*/  IMAD.HI.U32 R14, R12, R2, RZ ;  /* 0x000000020c0e7227 */ /* 0x004fe200078e00ff */
[----:B------:R-:W-:-:S02]  /*1030*/  SEL R7, R21, R16, !P2 ;  /* 0x0000001015077207 */ /* 0x000fc40005000000 */
[----:B------:R-:W-:Y:S01]  /*1040*/  IADD3 R13, PT, PT, -R5, RZ, RZ ;  /* 0x000000ff050d7210 */ /* 0x000fe20007ffe1ff */
[----:B------:R-:W-:Y:S01]  /*1050*/  IMAD.HI.U32 R6, R11, R2, RZ ;  /* 0x000000020b067227 */ /* 0x000fe200078e00ff */
[----:B------:R-:W-:-:S03]  /*1060*/  @P0 SHF.R.U32.HI R12, RZ, R3, R14 ;  /* 0x00000003ff0c0219 */ /* 0x000fc6000001160e */
[----:B------:R-:W-:Y:S01]  /*1070*/  IMAD R13, R4, R13, R20 ;  /* 0x0000000d040d7224 */ /* 0x000fe200078e0214 */
[----:B------:R-:W-:Y:S01]  /*1080*/  @P0 SHF.R.U32.HI R11, RZ, R3, R6 ;  /* 0x00000003ff0b0219 */ /* 0x000fe20000011606 */
[----:B------:R-:W-:-:S04]  /*1090*/  IMAD R12, R12, R9, RZ ;  /* 0x000000090c0c7224 */ /* 0x000fc800078e02ff */
[----:B------:R-:W-:Y:S01]  /*10a0*/  IMAD R6, R11, R9, RZ ;  /* 0x000000090b067224 */ /* 0x000fe200078e02ff */
[----:B------:R-:W-:-:S04]  /*10b0*/  ISETP.GE.AND P1, PT, R5, R12, PT ;  /* 0x0000000c0500720c */ /* 0x000fc80003f26270 */
[----:B------:R-:W-:Y:S01]  /*10c0*/  ISETP.GE.OR P1, PT, R7, R6, P1 ;  /* 0x000000060700720c */ /* 0x000fe20000f26670 */
[----:B------:R-:W-:-:S05]  /*10d0*/  IMAD.HI.U32 R6, R5, R2, RZ ;  /* 0x0000000205067227 */ /* 0x000fca00078e00ff */
[----:B------:R-:W-:-:S04]  /*10e0*/  SHF.R.U32.HI R6, RZ, R3, R6 ;  /* 0x00000003ff067219 */ /* 0x000fc80000011606 */
[----:B------:R-:W-:-:S03]  /*10f0*/  SEL R6, R5, R6, !P0 ;  /* 0x0000000605067207 */ /* 0x000fc60004000000 */
[----:B------:R-:W-:Y:S01]  /*1100*/  @!P1 IMAD.HI.U32 R8, R7, R2, RZ ;  /* 0x0000000207089227 */ /* 0x000fe200078e00ff */
[----:B------:R-:W-:-:S04]  /*1110*/  IADD3 R2, PT, PT, -R6, RZ, RZ ;  /* 0x000000ff06027210 */ /* 0x000fc80007ffe1ff */
[----:B------:R-:W-:Y:S01]  /*1120*/  @!P1 SHF.R.U32.HI R8, RZ, R3, R8 ;  /* 0x00000003ff089219 */ /* 0x000fe20000011608 */
[----:B------:R-:W-:-:S03]  /*1130*/  IMAD R2, R9, R2, R5 ;  /* 0x0000000209027224 */ /* 0x000fc600078e0205 */
[----:B------:R-:W-:-:S05]  /*1140*/  @!P1 SEL R3, R7, R8, !P0 ;  /* 0x0000000807039207 */ /* 0x000fca0004000000 */
[--C-:B------:R-:W-:Y:S02]  /*1150*/  @!P1 IMAD.IADD R6, R6, 0x1, -R3.reuse ;  /* 0x0000000106069824 */ /* 0x100fe400078e0a03 */
[----:B------:R-:W-:Y:S01]  /*1160*/  @!P1 IMAD R3, R2, R11, R3 ;  /* 0x0000000b02039224 */ /* 0x000fe200078e0203 */
[----:B------:R-:W-:Y:S01]  /*1170*/  IADD3 R2, PT, PT, -R7, RZ, RZ ;  /* 0x000000ff07027210 */ /* 0x000fe20007ffe1ff */
[----:B------:R-:W-:Y:S02]  /*1180*/  @!P1 IMAD R5, R6, R9, R7 ;  /* 0x0000000906059224 */ /* 0x000fe400078e0207 */
[----:B------:R-:W-:Y:S02]  /*1190*/  @!P1 IMAD.MOV.U32 R7, RZ, RZ, R3 ;  /* 0x000000ffff079224 */ /* 0x000fe400078e0003 */
[----:B------:R-:W-:Y:S02]  /*11a0*/  IMAD R2, R10, R2, R21 ;  /* 0x000000020a027224 */ /* 0x000fe400078e0215 */
[----:B------:R-:W-:-:S02]  /*11b0*/  IMAD R20, R5, R4, R13 ;  /* 0x0000000405147224 */ /* 0x000fc400078e020d */
[----:B------:R-:W-:Y:S02]  /*11c0*/  IMAD R21, R7, R10, R2 ;  /* 0x0000000a07157224 */ /* 0x000fe400078e0202 */
.L_x_15:
[----:B------:R-:W1:Y:S01]  /*11d0*/  LDCU UR4, c[0x0][0xb30] ;  /* 0x00016600ff0477ac */ /* 0x000e620008000800 */
[----:B------:R-:W2:Y:S08]  /*11e0*/  S2UR UR43, SR_CgaCtaId ;  /* 0x00000000002b79c3 */ /* 0x000eb00000008800 */
[----:B------:R-:W3:Y:S01]  /*11f0*/  LDC R26, c[0x0][0xb24] ;  /* 0x0002c900ff1a7b82 */ /* 0x000ee20000000800 */
[----:B-1----:R-:W-:-:S09]  /*1200*/  UISETP.NE.AND UP1, UPT, UR4, 0x1, UPT ;  /* 0x000000010400788c */ /* 0x002fd2000bf25270 */
[----:B--2---:R-:W-:Y:S05]  /*1210*/  BRA.U UP1, `(.L_x_16) ;  /* 0x0000000101407547 */ /* 0x004fea000b800000 */
[----:B------:R-:W1:Y:S08]  /*1220*/  LDC.64 R4, c[0x0][0xb10] ;  /* 0x0002c400ff047b82 */ /* 0x000e700000000a00 */
[----:B------:R-:W2:Y:S08]  /*1230*/  LDC.64 R2, c[0x0][0xb18] ;  /* 0x0002c600ff027b82 */ /* 0x000eb00000000a00 */
[----:B------:R-:W4:Y:S08]  /*1240*/  LDC R6, c[0x0][0xb20] ;  /* 0x0002c800ff067b82 */ /* 0x000f300000000800 */
[----:B------:R-:W3:Y:S01]  /*1250*/  LDC R8, c[0x0][0xb0c] ;  /* 0x0002c300ff087b82 */ /* 0x000ee20000000800 */
[----:B-1----:R-:W-:-:S05]  /*1260*/  IMAD.HI.U32 R4, R21, R4, RZ ;  /* 0x0000000415047227 */ /* 0x002fca00078e00ff */
[----:B------:R-:W-:Y:S01]  /*1270*/  SHF.R.U32.HI R4, RZ, R5, R4 ;  /* 0x00000005ff047219 */ /* 0x000fe20000011604 */
[----:B--2---:R-:W-:Y:S01]  /*1280*/  IMAD.HI.U32 R3, R20, R3, RZ ;  /* 0x0000000314037227 */ /* 0x004fe200078e00ff */
[----:B------:R-:W-:-:S04]  /*1290*/  ISETP.NE.AND P0, PT, R2, 0x1, PT ;  /* 0x000000010200780c */ /* 0x000fc80003f05270 */
[----:B----4-:R-:W-:-:S04]  /*12a0*/  SHF.R.U32.HI R3, RZ, R6, R3 ;  /* 0x00000006ff037219 */ /* 0x010fc80000011603 */
[----:B------:R-:W-:Y:S02]  /*12b0*/  SEL R3, R20, R3, !P0 ;  /* 0x0000000314037207 */ /* 0x000fe40004000000 */
[----:B---3--:R-:W-:-:S04]  /*12c0*/  ISETP.NE.AND P1, PT, R8, 0x1, PT ;  /* 0x000000010800780c */ /* 0x008fc80003f25270 */
[----:B------:R-:W-:-:S05]  /*12d0*/  SEL R4, R21, R4, !P1 ;  /* 0x0000000415047207 */ /* 0x000fca0004800000 */
[----:B------:R-:W-:Y:S02]  /*12e0*/  IMAD.IADD R5, R3, 0x1, -R4 ;  /* 0x0000000103057824 */ /* 0x000fe400078e0a04 */
[----:B------:R-:W-:Y:S02]  /*12f0*/  IMAD.IADD R3, R4, 0x1, -R3 ;  /* 0x0000000104037824 */ /* 0x000fe400078e0a03 */
[----:B------:R-:W-:Y:S02]  /*1300*/  IMAD R21, R5, R8, R21 ;  /* 0x0000000805157224 */ /* 0x000fe400078e0215 */
[----:B------:R-:W-:-:S07]  /*1310*/  IMAD R20, R3, R2, R20 ;  /* 0x0000000203147224 */ /* 0x000fce00078e0214 */
.L_x_16:
[----:B------:R-:W-:Y:S01]  /*1320*/  BAR.SYNC.DEFER_BLOCKING 0x0 ;  /* 0x0000000000007b1d */ /* 0x000fe20000010000 */
[----:B------:R-:W-:Y:S01]  /*1330*/  UISETP.NE.AND UP1, UPT, UR10, 0x2, UPT ;  /* 0x000000020a00788c */ /* 0x000fe2000bf25270 */
[----:B------:R-:W-:Y:S02]  /*1340*/  ISETP.NE.OR P5, PT, R0, 0x2, !P5 ;  /* 0x000000020000780c */ /* 0x000fe40006fa5670 */
[----:B------:R-:W-:-:S06]  /*1350*/  LOP3.LUT R2, R79, 0x1f, RZ, 0xc0, !PT ;  /* 0x0000001f4f027812 */ /* 0x000fcc00078ec0ff */
[----:B------:R-:W-:Y:S05]  /*1360*/  BRA.U UP1, `(.L_x_17) ;  /* 0x00000011018c7547 */ /* 0x000fea000b800000 */
[----:B------:R-:W1:Y:S01]  /*1370*/  LDCU UR6, c[0x0][0x38c] ;  /* 0x00007180ff0677ac */ /* 0x000e620008000800 */
[----:B------:R-:W2:Y:S01]  /*1380*/  LDC R9, c[0x0][0x370] ;  /* 0x0000dc00ff097b82 */ /* 0x000ea20000000800 */
[----:B------:R-:W-:Y:S01]  /*1390*/  PLOP3.LUT P1, PT, PT, PT, UP2, 0x80, 0x8 ;  /* 0x000000000008781c */ /* 0x000fe20003f2f028 */
[----:B------:R-:W-:Y:S01]  /*13a0*/  HFMA2 R12, -RZ, RZ, 0, 0 ;  /* 0x00000000ff0c7431 */ /* 0x000fe200000001ff */
[----:B------:R-:W-:Y:S01]  /*13b0*/  ISETP.EQ.OR P4, PT, R2, RZ, P5 ;  /* 0x000000ff0200720c */ /* 0x000fe20002f82670 */
[----:B------:R-:W-:Y:S01]  /*13c0*/  IMAD.MOV.U32 R15, RZ, RZ, 0x1 ;  /* 0x00000001ff0f7424 */ /* 0x000fe200078e00ff */
[----:B------:R-:W-:Y:S01]  /*13d0*/  PLOP3.LUT P1, PT, P1, PT, PT, 0x8, 0x80 ;  /* 0x000000000080781c */ /* 0x000fe20000f2e170 */
[----:B------:R-:W-:Y:S01]  /*13e0*/  IMAD.MOV.U32 R14, RZ, RZ, RZ ;  /* 0x000000ffff0e7224 */ /* 0x000fe200078e00ff */
[----:B------:R-:W-:Y:S01]  /*13f0*/  MOV R8, 0x1 ;  /* 0x0000000100087802 */ /* 0x000fe20000000f00 */
[----:B------:R-:W4:Y:S01]  /*1400*/  LDC R0, c[0x0][0x374] ;  /* 0x0000dd00ff007b82 */ /* 0x000f220000000800 */
[----:B------:R-:W-:Y:S01]  /*1410*/  IMAD.MOV.U32 R10, RZ, RZ, RZ ;  /* 0x000000ffff0a7224 */ /* 0x000fe200078e00ff */
[----:B------:R-:W2:Y:S01]  /*1420*/  LDCU.64 UR38, c[0x0][0x348] ;  /* 0x00006900ff2677ac */ /* 0x000ea20008000a00 */
[----:B------:R-:W-:Y:S01]  /*1430*/  UMOV UR15, URZ ;  /* 0x000000ff000f7c82 */ /* 0x000fe20008000000 */
[----:B-1----:R-:W-:-:S02]  /*1440*/  UIADD3 UR5, UPT, UPT, UR6, 0x7f, URZ ;  /* 0x0000007f06057890 */ /* 0x002fc4000fffe0ff */
[----:B------:R-:W-:Y:S02]  /*1450*/  UIADD3 UR40, UPT, UPT, UR6, 0xfe, URZ ;  /* 0x000000fe06287890 */ /* 0x000fe4000fffe0ff */
[----:B------:R-:W-:-:S04]  /*1460*/  USHF.R.S32.HI UR4, URZ, 0x1f, UR5 ;  /* 0x0000001fff047899 */ /* 0x000fc80008011405 */
[----:B------:R-:W-:-:S04]  /*1470*/  ULEA.HI UR4, UR4, UR5, URZ, 0x7 ;  /* 0x0000000504047291 */ /* 0x000fc8000f8f38ff */
[----:B------:R-:W-:Y:S02]  /*1480*/  USHF.R.S32.HI UR29, URZ, 0x7, UR4 ;  /* 0x00000007ff1d7899 */ /* 0x000fe40008011404 */
[----:B------:R-:W-:Y:S02]  /*1490*/  UIADD3 UR4, UPT, UPT, UR6, -0x1, URZ ;  /* 0xffffffff06047890 */ /* 0x000fe4000fffe0ff */
[----:B------:R-:W-:Y:S02]  /*14a0*/  UISETP.LT.U32.AND UP0, UPT, UR29, 0x3, UPT ;  /* 0x000000031d00788c */ /* 0x000fe4000bf01070 */
[----:B------:R-:W-:Y:S02]  /*14b0*/  UISETP.GE.U32.AND UP1, UPT, UR4, -0xff, UPT ;  /* 0xffffff010400788c */ /* 0x000fe4000bf26070 */
[----:B------:R-:W-:-:S04]  /*14c0*/  USEL UR23, UR29, 0x3, UP0 ;  /* 0x000000031d177887 */ /* 0x000fc80008000000 */
[----:B------:R-:W-:Y:S02]  /*14d0*/  UIADD3 UR22, UPT, UPT, UR23, -0x1, URZ ;  /* 0xffffffff17167890 */ /* 0x000fe4000fffe0ff */
[----:B------:R-:W-:-:S03]  /*14e0*/  UIADD3 UR37, UPT, UPT, UR29, -UR23, URZ ;  /* 0x800000171d257290 */ /* 0x000fc6000fffe0ff */
[----:B------:R-:W-:-:S04]  /*14f0*/  @UP1 UIADD3 UR22, UPT, UPT, UR23, URZ, URZ ;  /* 0x000000ff17161290 */ /* 0x000fc8000fffe0ff */
[----:B--2---:R-:W-:-:S12]  /*1500*/  UIADD3 UR22, UPT, UPT, UR22, 0x1, URZ ;  /* 0x0000000116167890 */ /* 0x004fd8000fffe0ff */
.L_x_35:
[----:B------:R-:W-:Y:S01]  /*1510*/  UISETP.NE.AND UP0, UPT, UR43, URZ, UPT ;  /* 0x000000ff2b00728c */ /* 0x000fe2000bf05270 */
[----:B------:R-:W1:Y:S08]  /*1520*/  S2UR UR43, SR_CgaCtaId ;  /* 0x00000000002b79c3 */ /* 0x000e700000008800 */
[----:B------:R-:W-:Y:S05]  /*1530*/  BRA.U UP0, `(.L_x_18) ;  /* 0x0000000100347547 */ /* 0x000fea000b800000 */
[----:B------:R-:W2:Y:S01]  /*1540*/  S2R R2, SR_CgaCtaId ;  /* 0x0000000000027919 */ /* 0x000ea20000008800 */
[----:B------:R-:W-:-:S04]  /*1550*/  MOV R3, 0x400 ;  /* 0x0000040000037802 */ /* 0x000fc80000000f00 */
[----:B--2---:R-:W-:Y:S02]  /*1560*/  LEA R3, R2, R3, 0x18 ;  /* 0x0000000302037211 */ /* 0x004fe400078ec0ff */
[----:B------:R-:W-:-:S03]  /*1570*/  SHF.L.U32 R2, R8, 0x1f, RZ ;  /* 0x0000001f08027819 */ /* 0x000fc600000006ff */
[----:B------:R-:W-:-:S04]  /*1580*/  IMAD R3, R10, 0x8, R3 ;  /* 0x000000080a037824 */ /* 0x000fc800078e0203 */
[----:B------:R-:W2:Y:S02]  /*1590*/  SYNCS.PHASECHK.TRANS64.TRYWAIT P0, [R3+URZ+0xe0], R2 ;  /* 0x0000e002030075a7 */ /* 0x000ea400080011ff */
[----:B--2---:R-:W-:Y:S05]  /*15a0*/  @!P0 BRA `(.L_x_19) ;  /* 0x0000005c00f88947 */ /* 0x004fea0003800000 */
.L_x_114:
[----:B------:R-:W-:Y:S01]  /*15b0*/  VIADD R10, R10, 0x1 ;  /* 0x000000010a0a7836 */ /* 0x000fe20000000000 */
[----:B------:R2:W-:Y:S04]  /*15c0*/  SYNCS.ARRIVE.TRANS64.A1T0 RZ, [R3+URZ+0xd0], RZ ;  /* 0x0000d0ff03ff79a7 */ /* 0x0005e800081000ff */
[----:B------:R-:W-:-:S04]  /*15d0*/  ISETP.NE.AND P0, PT, R10, 0x2, PT ;  /* 0x000000020a00780c */ /* 0x000fc80003f05270 */
[----:B------:R-:W-:Y:S02]  /*15e0*/  SEL R10, R10, RZ, P0 ;  /* 0x000000ff0a0a7207 */ /* 0x000fe40000000000 */
[----:B--2---:R-:W-:-:S04]  /*15f0*/  SEL R3, RZ, 0x1, P0 ;  /* 0x00000001ff037807 */ /* 0x004fc80000000000 */
[----:B------:R-:W-:-:S07]  /*1600*/  LOP3.LUT R8, R8, R3, RZ, 0x3c, !PT ;  /* 0x0000000308087212 */ /* 0x000fce00078e3cff */
.L_x_18:
[----:B------:R-:W-:Y:S01]  /*1610*/  UMOV UR21, 0x400 ;  /* 0x0000040000157882 */ /* 0x000fe20000000000 */
[----:B------:R-:W-:Y:S01]  /*1620*/  SHF.L.U32 R2, R15, 0x1f, RZ ;  /* 0x0000001f0f027819 */ /* 0x000fe200000006ff */
[----:B-1----:R-:W-:Y:S01]  /*1630*/  ULEA UR21, UR43, UR21, 0x18 ;  /* 0x000000152b157291 */ /* 0x002fe2000f8ec0ff */
[----:B------:R-:W-:Y:S01]  /*1640*/  R2UR UR34, R21 ;  /* 0x00000000152272ca */ /* 0x000fe200000e0000 */
[----:B------:R-:W-:Y:S01]  /*1650*/  UISETP.GE.U32.AND UP0, UPT, UR40, 0xff, UPT ;  /* 0x000000ff2800788c */ /* 0x000fe2000bf06070 */
[----:B------:R-:W-:Y:S01]  /*1660*/  R2UR UR18, R20 ;  /* 0x00000000141272ca */ /* 0x000fe200000e0000 */
[----:B------:R-:W-:Y:S01]  /*1670*/  ULEA UR4, UR15, UR21, 0x3 ;  /* 0x000000150f047291 */ /* 0x000fe2000f8e18ff */
[----:B------:R-:W-:-:S08]  /*1680*/  UMOV UR14, URZ ;  /* 0x000000ff000e7c82 */ /* 0x000fd00008000000 */
[----:B------:R1:W2:Y:S01]  /*1690*/  SYNCS.PHASECHK.TRANS64.TRYWAIT P0, [UR4+0x18], R2 ;  /* 0x00001802ff0075a7 */ /* 0x0002a20008001104 */
[----:B------:R-:W-:Y:S02]  /*16a0*/  USHF.L.U32 UR34, UR34, 0x6, URZ ;  /* 0x0000000622227899 */ /* 0x000fe400080006ff */
[----:B------:R-:W-:Y:S01]  /*16b0*/  USHF.L.U32 UR18, UR18, 0x6, URZ ;  /* 0x0000000612127899 */ /* 0x000fe200080006ff */
[----:B------:R-:W-:Y:S11]  /*16c0*/  BRA.U !UP0, `(.L_x_20) ;  /* 0x0000000108d47547 */ /* 0x000ff6000b800000 */
[----:B------:R-:W-:Y:S02]  /*16d0*/  UIADD3 UR26, UPT, UPT, UR34, 0x20, URZ ;  /* 0x00000020221a7890 */ /* 0x000fe4000fffe0ff */
[----:B------:R-:W-:Y:S01]  /*16e0*/  UIADD3 UR10, UPT, UPT, UR18, 0x20, URZ ;  /* 0x00000020120a7890 */ /* 0x000fe2000fffe0ff */
[----:B------:R-:W-:Y:S01]  /*16f0*/  UMOV UR13, URZ ;  /* 0x000000ff000d7c82 */ /* 0x000fe20008000000 */
[----:B------:R-:W-:-:S10]  /*1700*/  UMOV UR4, UR15 ;  /* 0x0000000f00047c82 */ /* 0x000fd40008000000 */
.L_x_25:
[----:B------:R-:W-:Y:S01]  /*1710*/  ULEA UR33, UR4, UR21, 0x3 ;  /* 0x0000001504217291 */ /* 0x000fe2000f8e18ff */
[----:B--2---:R-:W-:Y:S01]  /*1720*/  @!P5 MOV R3, 0x10000 ;  /* 0x000100000003d802 */ /* 0x004fe20000000f00 */
[----:B-12---:R-:W-:Y:S10]  /*1730*/  @P0 BRA `(.L_x_21) ;  /* 0x00000000000c0947 */ /* 0x006ff40003800000 */
[----:B------:R-:W-:-:S04]  /*1740*/  SHF.L.U32 R5, R15, 0x1f, RZ ;  /* 0x0000001f0f057819 */ /* 0x000fc800000006ff */
[----:B------:R-:W2:Y:S02]  /*1750*/  SYNCS.PHASECHK.TRANS64.TRYWAIT P0, [UR33+0x18], R5 ;  /* 0x00001805ff0075a7 */ /* 0x000ea40008001121 */
[----:B--2---:R-:W-:Y:S05]  /*1760*/  @!P0 BRA `(.L_x_22) ;  /* 0x0000005c009c8947 */ /* 0x004fea0003800000 */
.L_x_21:
[----:B------:R2:W-:Y:S01]  /*1770*/  @!P5 SYNCS.ARRIVE.TRANS64 RZ, [UR33], R3 ;  /* 0x00000003ffffd9a7 */ /* 0x0005e20008000021 */
[----:B------:R-:W-:Y:S04]  /*1780*/  BSSY.RECONVERGENT B0, `(.L_x_23) ;  /* 0x0000003000007945 */ /* 0x000fe80003800200 */
[----:B------:R-:W-:Y:S05]  /*1790*/  @P4 BRA `(.L_x_24) ;  /* 0x0000000000044947 */ /* 0x000fea0003800000 */
[----:B------:R-:W-:Y:S05]  /*17a0*/  BPT.TRAP 0x1 ;  /* 0x000000040000795c */ /* 0x000fea0000300000 */
.L_x_24:
[----:B------:R-:W-:Y:S05]  /*17b0*/  BSYNC.RECONVERGENT B0 ;  /* 0x0000000000007941 */ /* 0x000fea0003800200 */
.L_x_23:
[----:B------:R-:W-:Y:S02]  /*17c0*/  UIADD3 UR5, UPT, UPT, UR4, 0x1, URZ ;  /* 0x0000000104057890 */ /* 0x000fe4000fffe0ff */
[----:B------:R-:W-:Y:S02]  /*17d0*/  ULEA UR8, UR4, UR21, 0xf ;  /* 0x0000001504087291 */ /* 0x000fe4000f8e78ff */
[----:B------:R-:W-:Y:S02]  /*17e0*/  UISETP.NE.AND UP0, UPT, UR5, 0x3, UPT ;  /* 0x000000030500788c */ /* 0x000fe4000bf05270 */
[----:B------:R-:W-:Y:S02]  /*17f0*/  USHF.L.U32 UR35, UR13, 0x7, URZ ;  /* 0x000000070d237899 */ /* 0x000fe400080006ff */
[----:B------:R-:W-:Y:S02]  /*1800*/  USEL UR6, URZ, 0x1, UP0 ;  /* 0x00000001ff067887 */ /* 0x000fe40008000000 */
[----:B------:R-:W-:-:S02]  /*1810*/  USEL UR15, UR5, URZ, UP0 ;  /* 0x000000ff050f7287 */ /* 0x000fc40008000000 */
[----:B------:R-:W-:Y:S02]  /*1820*/  UIADD3 UR4, UP0, UPT, UR38, 0x180, URZ ;  /* 0x0000018026047890 */ /* 0x000fe4000ff1e0ff */
[----:B------:R-:W-:Y:S01]  /*1830*/  ULEA UR5, UR15, UR21, 0x3 ;  /* 0x000000150f057291 */ /* 0x000fe2000f8e18ff */
[----:B------:R-:W-:Y:S01]  /*1840*/  LOP3.LUT R15, R15, UR6, RZ, 0x3c, !PT ;  /* 0x000000060f0f7c12 */ /* 0x000fe2000f8e3cff */
[----:B------:R-:W-:Y:S02]  /*1850*/  UIADD3 UR13, UPT, UPT, UR13, 0x1, URZ ;  /* 0x000000010d0d7890 */ /* 0x000fe4000fffe0ff */
[----:B------:R-:W-:Y:S01]  /*1860*/  UIADD3 UR6, UP1, UPT, UR38, 0x80, URZ ;  /* 0x0000008026067890 */ /* 0x000fe2000ff3e0ff */
[----:B-1----:R-:W-:Y:S01]  /*1870*/  SHF.L.U32 R2, R15, 0x1f, RZ ;  /* 0x0000001f0f027819 */ /* 0x002fe200000006ff */
[----:B------:R-:W-:Y:S02]  /*1880*/  UIADD3 UR32, UPT, UPT, UR8, 0x6800, URZ ;  /* 0x0000680008207890 */ /* 0x000fe4000fffe0ff */
[----:B------:R-:W-:Y:S01]  /*1890*/  UIADD3.X UR7, UPT, UPT, URZ, UR39, URZ, UP1, !UPT ;  /* 0x00000027ff077290 */ /* 0x000fe20008ffe4ff */
[----:B------:R1:W1:Y:S01]  /*18a0*/  SYNCS.PHASECHK.TRANS64.TRYWAIT P0, [UR5+0x18], R2 ;  /* 0x00001802ff0075a7 */ /* 0x0002620008001105 */
[----:B------:R-:W-:-:S02]  /*18b0*/  UIADD3.X UR5, UPT, UPT, URZ, UR39, URZ, UP0, !UPT ;  /* 0x00000027ff057290 */ /* 0x000fc400087fe4ff */
[----:B------:R-:W-:Y:S02]  /*18c0*/  UISETP.NE.AND UP0, UPT, UR13, UR22, UPT ;  /* 0x000000160d00728c */ /* 0x000fe4000bf05270 */
[----:B------:R-:W-:Y:S02]  /*18d0*/  UIADD3 UR24, UPT, UPT, UR8, 0xa800, URZ ;  /* 0x0000a80008187890 */ /* 0x000fe4000fffe0ff */
[----:B------:R-:W-:Y:S02]  /*18e0*/  UIADD3 UR16, UPT, UPT, UR8, 0x1e800, URZ ;  /* 0x0001e80008107890 */ /* 0x000fe4000fffe0ff */
[----:B------:R-:W-:Y:S01]  /*18f0*/  UIADD3 UR8, UPT, UPT, UR8, 0x22800, URZ ;  /* 0x0002280008087890 */ /* 0x000fe2000fffe0ff */
[----:B------:R-:W-:Y:S01]  /*1900*/  UMOV UR30, 0x0 ;  /* 0x00000000001e7882 */ /* 0x000fe20000000000 */
[----:B------:R-:W-:Y:S01]  /*1910*/  UMOV UR31, 0x10000000 ;  /* 0x10000000001f7882 */ /* 0x000fe20000000000 */
[----:B------:R-:W-:Y:S01]  /*1920*/  UMOV UR25, UR33 ;  /* 0x0000002100197c82 */ /* 0x000fe20008000000 */
[----:B------:R-:W-:Y:S01]  /*1930*/  UMOV UR28, UR36 ;  /* 0x00000024001c7c82 */ /* 0x000fe20008000000 */
[----:B------:R-:W-:Y:S01]  /*1940*/  UMOV UR27, UR35 ;  /* 0x00000023001b7c82 */ /* 0x000fe20008000000 */
[----:B------:R-:W-:Y:S01]  /*1950*/  UMOV UR17, UR33 ;  /* 0x0000002100117c82 */ /* 0x000fe20008000000 */
[----:B------:R-:W-:Y:S01]  /*1960*/  UMOV UR20, UR36 ;  /* 0x0000002400147c82 */ /* 0x000fe20008000000 */
[----:B------:R-:W-:Y:S01]  /*1970*/  UMOV UR19, UR35 ;  /* 0x0000002300137c82 */ /* 0x000fe20008000000 */
[----:B------:R-:W-:Y:S01]  /*1980*/  UTMALDG.3D [UR32], [UR6], desc[UR30] ;  /* 0x00001e20060075b4 */ /* 0x000fe20008011000 */
[----:B------:R-:W-:Y:S01]  /*1990*/  UMOV UR12, UR36 ;  /* 0x00000024000c7c82 */ /* 0x000fe20008000000 */
[----:B------:R-:W-:Y:S01]  /*19a0*/  UMOV UR9, UR33 ;  /* 0x0000002100097c82 */ /* 0x000fe20008000000 */
[----:B------:R-:W-:Y:S01]  /*19b0*/  UMOV UR11, UR35 ;  /* 0x00000023000b7c82 */ /* 0x000fe20008000000 */
[----:B------:R-:W-:Y:S01]  /*19c0*/  UMOV UR14, UR22 ;  /* 0x00000016000e7c82 */ /* 0x000fe20008000000 */
[----:B------:R-:W-:Y:S01]  /*19d0*/  UTMALDG.3D [UR24], [UR6], desc[UR30] ;  /* 0x00001e18060075b4 */ /* 0x000fe20008011000 */
[----:B------:R-:W-:Y:S01]  /*19e0*/  UTMALDG.3D [UR16], [UR4], desc[UR30] ;  /* 0x00001e10040075b4 */ /* 0x000fe20008011000 */
[----:B------:R3:W-:Y:S02]  /*19f0*/  UTMALDG.3D [UR8], [UR4], desc[UR30] ;  /* 0x00001e08040075b4 */ /* 0x0007e40008011000 */
[----:B---3--:R-:W-:Y:S01]  /*1a00*/  UMOV UR4, UR15 ;  /* 0x0000000f00047c82 */ /* 0x008fe20008000000 */
[----:B------:R-:W-:Y:S05]  /*1a10*/  BRA.U UP0, `(.L_x_25) ;  /* 0xfffffffd003c7547 */ /* 0x000fea000b83ffff */
.L_x_20:
[----:B------:R-:W-:Y:S01]  /*1a20*/  ULEA UR4, UR15, UR21, 0x3 ;  /* 0x000000150f047291 */ /* 0x000fe2000f8e18ff */
[----:B-1----:R-:W-:Y:S01]  /*1a30*/  SHF.L.U32 R2, R15, 0x1f, RZ ;  /* 0x0000001f0f027819 */ /* 0x002fe200000006ff */
[----:B------:R-:W-:Y:S01]  /*1a40*/  @!P1 SYNCS.ARRIVE.TRANS64.A1T0 RZ, [UR21+0x68], RZ ;  /* 0x000068ffffff99a7 */ /* 0x000fe20008100015 */
[----:B------:R-:W-:-:S06]  /*1a50*/  UISETP.GT.AND UP0, UPT, UR29, UR23, UPT ;  /* 0x000000171d00728c */ /* 0x000fcc000bf04270 */
[----:B--2---:R1:W2:Y:S03]  /*1a60*/  SYNCS.PHASECHK.TRANS64.TRYWAIT P0, [UR4+0x18], R2 ;  /* 0x00001802ff0075a7 */ /* 0x0042a60008001104 */
[----:B------:R-:W-:Y:S05]  /*1a70*/  BRA.U !UP0, `(.L_x_26) ;  /* 0x0000000108d07547 */ /* 0x000fea000b800000 */
[----:B------:R-:W-:Y:S02]  /*1a80*/  UIADD3 UR13, UPT, UPT, UR37, UR14, URZ ;  /* 0x0000000e250d7290 */ /* 0x000fe4000fffe0ff */
[----:B------:R-:W-:Y:S02]  /*1a90*/  UIADD3 UR26, UPT, UPT, UR34, 0x20, URZ ;  /* 0x00000020221a7890 */ /* 0x000fe4000fffe0ff */
[----:B------:R-:W-:Y:S01]  /*1aa0*/  UIADD3 UR10, UPT, UPT, UR18, 0x20, URZ ;  /* 0x00000020120a7890 */ /* 0x000fe2000fffe0ff */
[----:B------:R-:W-:-:S11]  /*1ab0*/  UMOV UR4, UR15 ;  /* 0x0000000f00047c82 */ /* 0x000fd60008000000 */
.L_x_31:
[----:B------:R-:W-:Y:S01]  /*1ac0*/  ULEA UR33, UR4, UR21, 0x3 ;  /* 0x0000001504217291 */ /* 0x000fe2000f8e18ff */
[----:B--2---:R-:W-:Y:S01]  /*1ad0*/  @!P5 MOV R3, 0x10000 ;  /* 0x000100000003d802 */ /* 0x004fe20000000f00 */
[----:B-12---:R-:W-:Y:S10]  /*1ae0*/  @P0 BRA `(.L_x_27) ;  /* 0x00000000000c0947 */ /* 0x006ff40003800000 */
[----:B------:R-:W-:-:S04]  /*1af0*/  SHF.L.U32 R5, R15, 0x1f, RZ ;  /* 0x0000001f0f057819 */ /* 0x000fc800000006ff */
[----:B------:R-:W2:Y:S02]  /*1b00*/  SYNCS.PHASECHK.TRANS64.TRYWAIT P0, [UR33+0x18], R5 ;  /* 0x00001805ff0075a7 */ /* 0x000ea40008001121 */
[----:B--2---:R-:W-:Y:S05]  /*1b10*/  @!P0 BRA `(.L_x_28) ;  /* 0x0000005800c88947 */ /* 0x004fea0003800000 */
.L_x_27:
[----:B------:R2:W-:Y:S01]  /*1b20*/  @!P5 SYNCS.ARRIVE.TRANS64 RZ, [UR33], R3 ;  /* 0x00000003ffffd9a7 */ /* 0x0005e20008000021 */
[----:B------:R-:W-:Y:S04]  /*1b30*/  BSSY.RECONVERGENT B0, `(.L_x_29) ;  /* 0x0000003000007945 */ /* 0x000fe80003800200 */
[----:B------:R-:W-:Y:S05]  /*1b40*/  @P4 BRA `(.L_x_30) ;  /* 0x0000000000044947 */ /* 0x000fea0003800000 */
[----:B------:R-:W-:Y:S05]  /*1b50*/  BPT.TRAP 0x1 ;  /* 0x000000040000795c */ /* 0x000fea0000300000 */
.L_x_30:
[----:B------:R-:W-:Y:S05]  /*1b60*/  BSYNC.RECONVERGENT B0 ;  /* 0x0000000000007941 */ /* 0x000fea0003800200 */
.L_x_29:
        /* <DEDUP_REMOVED lines=37> */
.L_x_26:
[----:B-1----:R-:W-:Y:S01]  /*1dc0*/  LEA R2, R14, UR21, 0x3 ;  /* 0x000000150e027c11 */ /* 0x002fe2000f8e18ff */
[----:B------:R-:W-:Y:S01]  /*1dd0*/  NOP ;  /* 0x0000000000007918 */ /* 0x000fe20000000000 */
[----:B--2---:R-:W-:Y:S02]  /*1de0*/  SHF.L.U32 R3, R12, 0x1f, RZ ;  /* 0x0000001f0c037819 */ /* 0x004fe400000006ff */
[----:B------:R-:W-:Y:S02]  /*1df0*/  LEA R4, R14, UR21, 0x4 ;  /* 0x000000150e047c11 */ /* 0x000fe4000f8e20ff */
[----:B------:R-:W1:Y:S02]  /*1e00*/  SYNCS.PHASECHK.TRANS64.TRYWAIT P0, [R2+URZ+0x70], R3 ;  /* 0x00007003020075a7 */ /* 0x000e6400080011ff */
[----:B-1----:R-:W-:Y:S05]  /*1e10*/  @!P0 BRA `(.L_x_32) ;  /* 0x0000005800208947 */ /* 0x002fea0003800000 */
.L_x_117:
[----:B------:R-:W2:Y:S01]  /*1e20*/  LDS.128 R4, [R4+0x100] ;  /* 0x0001000004047984 */ /* 0x000ea20000000c00 */
[----:B---3--:R-:W-:Y:S01]  /*1e30*/  ISETP.GE.AND P0, PT, R26, 0x1, PT ;  /* 0x000000011a00780c */ /* 0x008fe20003f06270 */
[----:B-1----:R-:W-:Y:S01]  /*1e40*/  VIADD R2, R2, 0x80 ;  /* 0x0000008002027836 */ /* 0x002fe20000000000 */
[----:B------:R-:W-:Y:S01]  /*1e50*/  @!PT LDS RZ, [RZ] ;  /* 0x00000000fffff984 */ /* 0x000fe20000000800 */
[----:B------:R-:W-:Y:S01]  /*1e60*/  @!PT LDS RZ, [RZ] ;  /* 0x00000000fffff984 */ /* 0x000fe20000000800 */
[----:B------:R-:W-:Y:S01]  /*1e70*/  @!PT LDS RZ, [RZ] ;  /* 0x00000000fffff984 */ /* 0x000fe20000000800 */
[----:B------:R-:W-:Y:S01]  /*1e80*/  @!PT LDS RZ, [RZ] ;  /* 0x00000000fffff984 */ /* 0x000fe20000000800 */
[----:B------:R1:W-:Y:S06]  /*1e90*/  MEMBAR.ALL.CTA ;  /* 0x0000000000007992 */ /* 0x0003ec0000008000 */
[----:B-1----:R-:W1:Y:S01]  /*1ea0*/  FENCE.VIEW.ASYNC.S ;  /* 0x00000000000073c6 */ /* 0x002e620000000000 */
[----:B------:R-:W-:-:S04]  /*1eb0*/  PRMT R2, RZ, 0x654, R2 ;  /* 0x00000654ff027816 */ /* 0x000fc80000000002 */
[----:B-1----:R1:W-:Y:S01]  /*1ec0*/  SYNCS.ARRIVE.TRANS64.RED.A1T0 RZ, [R2+URZ], RZ ;  /* 0x000000ff02ff79a7 */ /* 0x0023e200081004ff */
[----:B--2---:R-:W-:-:S13]  /*1ed0*/  LOP3.LUT P2, RZ, R6, 0x1, RZ, 0xc0, !PT ;  /* 0x0000000106ff7812 */ /* 0x004fda000784c0ff */
[----:B------:R-:W-:Y:S01]  /*1ee0*/  @P2 SHF.R.U32.HI R3, RZ, 0x10, R5 ;  /* 0x00000010ff032819 */ /* 0x000fe20000011605 */
[----:B------:R-:W-:Y:S01]  /*1ef0*/  VOTEU.ANY UP0, P2 ;  /* 0x0000000000ff7886 */ /* 0x000fe20001000100 */
[----:B------:R-:W-:Y:S02]  /*1f00*/  @P2 MOV R13, R4 ;  /* 0x00000004000d2202 */ /* 0x000fe40000000f00 */
[----:B------:R-:W-:Y:S02]  /*1f10*/  @P2 R2UR.BROADCAST UR4, R3 ;  /* 0x00000000030422ca */ /* 0x000fe400008e0000 */
[----:B------:R-:W-:-:S11]  /*1f20*/  @P2 LOP3.LUT R11, R5, 0xffff, RZ, 0xc0, !PT ;  /* 0x0000ffff050b2812 */ /* 0x000fd600078ec0ff */
[----:B------:R-:W-:Y:S01]  /*1f30*/  @UP0 UMOV UR36, UR4 ;  /* 0x0000000400240c82 */ /* 0x000fe20008000000 */
[----:B-1----:R-:W-:Y:S05]  /*1f40*/  @!P0 BRA `(.L_x_33) ;  /* 0x0000000000b88947 */ /* 0x002fea0003800000 */
[----:B------:R-:W4:Y:S01]  /*1f50*/  LDC.64 R4, c[0x0][0xb18] ;  /* 0x0002c600ff047b82 */ /* 0x000f220000000a00 */
[----:B------:R-:W-:-:S07]  /*1f60*/  ISETP.NE.AND P3, PT, R26, 0x1, PT ;  /* 0x000000011a00780c */ /* 0x000fce0003f65270 */
[----:B------:R-:W1:Y:S08]  /*1f70*/  LDC.64 R6, c[0x0][0xb10] ;  /* 0x0002c400ff067b82 */ /* 0x000e700000000a00 */
[----:B------:R-:W2:Y:S08]  /*1f80*/  LDC R16, c[0x0][0xb20] ;  /* 0x0002c800ff107b82 */ /* 0x000eb00000000800 */
[----:B------:R-:W3:Y:S01]  /*1f90*/  LDC R18, c[0x0][0xb0c] ;  /* 0x0002c300ff127b82 */ /* 0x000ee20000000800 */
[----:B----4-:R-:W-:Y:S01]  /*1fa0*/  IMAD.HI.U32 R17, R0, R5, RZ ;  /* 0x0000000500117227 */ /* 0x010fe200078e00ff */
[----:B------:R-:W-:-:S03]  /*1fb0*/  ISETP.NE.AND P0, PT, R4, 0x1, PT ;  /* 0x000000010400780c */ /* 0x000fc60003f05270 */
[----:B------:R-:W-:-:S03]  /*1fc0*/  IMAD.HI.U32 R5, R11, R5, RZ ;  /* 0x000000050b057227 */ /* 0x000fc600078e00ff */
[----:B------:R-:W4:Y:S01]  /*1fd0*/  LDC.64 R2, c[0x0][0xb28] ;  /* 0x0002ca00ff027b82 */ /* 0x000f220000000a00 */
[----:B-1----:R-:W-:-:S04]  /*1fe0*/  IMAD.HI.U32 R20, R9, R6, RZ ;  /* 0x0000000609147227 */ /* 0x002fc800078e00ff */
[----:B------:R-:W-:Y:S01]  /*1ff0*/  IMAD.HI.U32 R22, R13, R6, RZ ;  /* 0x000000060d167227 */ /* 0x000fe200078e00ff */
[----:B------:R-:W-:Y:S02]  /*2000*/  SHF.R.U32.HI R20, RZ, R7, R20 ;  /* 0x00000007ff147219 */ /* 0x000fe40000011614 */
[-C--:B--2---:R-:W-:Y:S02]  /*2010*/  SHF.R.U32.HI R17, RZ, R16.reuse, R17 ;  /* 0x00000010ff117219 */ /* 0x084fe40000011611 */
[----:B------:R-:W-:Y:S02]  /*2020*/  SHF.R.U32.HI R16, RZ, R16, R5 ;  /* 0x00000010ff107219 */ /* 0x000fe40000011605 */
[----:B------:R-:W-:Y:S02]  /*2030*/  SEL R17, R0, R17, !P0 ;  /* 0x0000001100117207 */ /* 0x000fe40004000000 */
[----:B------:R-:W-:Y:S02]  /*2040*/  SHF.R.U32.HI R22, RZ, R7, R22 ;  /* 0x00000007ff167219 */ /* 0x000fe40000011616 */
[----:B---3--:R-:W-:-:S02]  /*2050*/  ISETP.NE.AND P1, PT, R18, 0x1, PT ;  /* 0x000000011200780c */ /* 0x008fc40003f25270 */
[----:B------:R-:W-:Y:S02]  /*2060*/  SEL R5, R11, R16, !P0 ;  /* 0x000000100b057207 */ /* 0x000fe40004000000 */
[----:B------:R-:W-:Y:S02]  /*2070*/  SEL R19, R9, R20, !P1 ;  /* 0x0000001409137207 */ /* 0x000fe40004800000 */
[----:B------:R-:W-:Y:S01]  /*2080*/  SEL R7, R13, R22, !P1 ;  /* 0x000000160d077207 */ /* 0x000fe20004800000 */
[----:B----4-:R-:W-:-:S04]  /*2090*/  IMAD.HI.U32 R20, R17, R2, RZ ;  /* 0x0000000211147227 */ /* 0x010fc800078e00ff */
[----:B------:R-:W-:Y:S01]  /*20a0*/  IMAD.HI.U32 R6, R19, R2, RZ ;  /* 0x0000000213067227 */ /* 0x000fe200078e00ff */
[----:B------:R-:W-:-:S04]  /*20b0*/  @P3 SHF.R.U32.HI R17, RZ, R3, R20 ;  /* 0x00000003ff113219 */ /* 0x000fc80000011614 */
        /* <DEDUP_REMOVED lines=8> */
[----:B------:R-:W-:-:S04]  /*2140*/  @!P0 IMAD.HI.U32 R16, R7, R2, RZ ;  /* 0x0000000207108227 */ /* 0x000fc800078e00ff */
[----:B------:R-:W-:Y:S01]  /*2150*/  IMAD.MOV R2, RZ, RZ, -R6 ;  /* 0x000000ffff027224 */ /* 0x000fe200078e0a06 */
[----:B------:R-:W-:-:S03]  /*2160*/  @!P0 SHF.R.U32.HI R16, RZ, R3, R16 ;  /* 0x00000003ff108219 */ /* 0x000fc60000011610 */
[----:B------:R-:W-:Y:S01]  /*2170*/  IMAD R2, R26, R2, R5 ;  /* 0x000000021a027224 */ /* 0x000fe200078e0205 */
[----:B------:R-:W-:Y:S02]  /*2180*/  @!P0 SEL R3, R7, R16, !P3 ;  /* 0x0000001007038207 */ /* 0x000fe40005800000 */
[----:B------:R-:W-:-:S03]  /*2190*/  IADD3 R16, PT, PT, -R5, RZ, RZ ;  /* 0x000000ff05107210 */ /* 0x000fc60007ffe1ff */
[--C-:B------:R-:W-:Y:S02]  /*21a0*/  @!P0 IMAD.IADD R6, R6, 0x1, -R3.reuse ;  /* 0x0000000106068824 */ /* 0x100fe400078e0a03 */
[----:B------:R-:W-:Y:S01]  /*21b0*/  @!P0 IMAD R3, R2, R19, R3 ;  /* 0x0000001302038224 */ /* 0x000fe200078e0203 */
[----:B------:R-:W-:Y:S01]  /*21c0*/  IADD3 R2, PT, PT, -R7, RZ, RZ ;  /* 0x000000ff07027210 */ /* 0x000fe20007ffe1ff */
[----:B------:R-:W-:Y:S02]  /*21d0*/  @!P0 IMAD R5, R26, R6, R7 ;  /* 0x000000061a058224 */ /* 0x000fe400078e0207 */
[----:B------:R-:W-:Y:S02]  /*21e0*/  IMAD R11, R4, R16, R11 ;  /* 0x00000010040b7224 */ /* 0x000fe400078e020b */
[----:B------:R-:W-:Y:S02]  /*21f0*/  @!P0 IMAD.MOV.U32 R7, RZ, RZ, R3 ;  /* 0x000000ffff078224 */ /* 0x000fe400078e0003 */
[----:B------:R-:W-:-:S02]  /*2200*/  IMAD R2, R18, R2, R13 ;  /* 0x0000000212027224 */ /* 0x000fc400078e020d */
[----:B------:R-:W-:Y:S02]  /*2210*/  IMAD R11, R5, R4, R11 ;  /* 0x00000004050b7224 */ /* 0x000fe400078e020b */
[----:B------:R-:W-:Y:S02]  /*2220*/  IMAD R13, R7, R18, R2 ;  /* 0x00000012070d7224 */ /* 0x000fe400078e0202 */
.L_x_33:
[----:B------:R-:W1:Y:S02]  /*2230*/  LDCU UR4, c[0x0][0xb30] ;  /* 0x00016600ff0477ac */ /* 0x000e640008000800 */
[----:B-1----:R-:W-:-:S09]  /*2240*/  UISETP.NE.AND UP0, UPT, UR4, 0x1, UPT ;  /* 0x000000010400788c */ /* 0x002fd2000bf05270 */
[----:B------:R-:W-:Y:S05]  /*2250*/  BRA.U UP0, `(.L_x_34) ;  /* 0x0000000100407547 */ /* 0x000fea000b800000 */
[----:B------:R-:W1:Y:S08]  /*2260*/  LDC.64 R4, c[0x0][0xb10] ;  /* 0x0002c400ff047b82 */ /* 0x000e700000000a00 */
[----:B------:R-:W2:Y:S08]  /*2270*/  LDC.64 R2, c[0x0][0xb18] ;  /* 0x0002c600ff027b82 */ /* 0x000eb00000000a00 */
[----:B------:R-:W3:Y:S08]  /*2280*/  LDC R6, c[0x0][0xb20] ;  /* 0x0002c800ff067b82 */ /* 0x000ef00000000800 */
[----:B------:R-:W4:Y:S01]  /*2290*/  LDC R16, c[0x0][0xb0c] ;  /* 0x0002c300ff107b82 */ /* 0x000f220000000800 */
[----:B-1----:R-:W-:-:S05]  /*22a0*/  IMAD.HI.U32 R4, R13, R4, RZ ;  /* 0x000000040d047227 */ /* 0x002fca00078e00ff */
[----:B------:R-:W-:Y:S01]  /*22b0*/  SHF.R.U32.HI R4, RZ, R5, R4 ;  /* 0x00000005ff047219 */ /* 0x000fe20000011604 */
[----:B--2---:R-:W-:Y:S01]  /*22c0*/  IMAD.HI.U32 R3, R11, R3, RZ ;  /* 0x000000030b037227 */ /* 0x004fe200078e00ff */
[----:B------:R-:W-:-:S04]  /*22d0*/  ISETP.NE.AND P0, PT, R2, 0x1, PT ;  /* 0x000000010200780c */ /* 0x000fc80003f05270 */
[----:B---3--:R-:W-:-:S04]  /*22e0*/  SHF.R.U32.HI R6, RZ, R6, R3 ;  /* 0x00000006ff067219 */ /* 0x008fc80000011603 */
[----:B------:R-:W-:Y:S02]  /*22f0*/  SEL R3, R11, R6, !P0 ;  /* 0x000000060b037207 */ /* 0x000fe40004000000 */
[----:B----4-:R-:W-:-:S04]  /*2300*/  ISETP.NE.AND P1, PT, R16, 0x1, PT ;  /* 0x000000011000780c */ /* 0x010fc80003f25270 */
[----:B------:R-:W-:-:S05]  /*2310*/  SEL R4, R13, R4, !P1 ;  /* 0x000000040d047207 */ /* 0x000fca0004800000 */
[----:B------:R-:W-:Y:S02]  /*2320*/  IMAD.IADD R5, R3, 0x1, -R4 ;  /* 0x0000000103057824 */ /* 0x000fe400078e0a04 */
[----:B------:R-:W-:Y:S02]  /*2330*/  IMAD.IADD R3, R4, 0x1, -R3 ;  /* 0x0000000104037824 */ /* 0x000fe400078e0a03 */
[----:B------:R-:W-:Y:S02]  /*2340*/  IMAD R13, R5, R16, R13 ;  /* 0x00000010050d7224 */ /* 0x000fe400078e020d */
[----:B------:R-:W-:-:S07]  /*2350*/  IMAD R11, R3, R2, R11 ;  /* 0x00000002030b7224 */ /* 0x000fce00078e020b */
.L_x_34:
[----:B------:R-:W-:Y:S01]  /*2360*/  VIADD R14, R14, 0x1 ;  /* 0x000000010e0e7836 */ /* 0x000fe20000000000 */
[----:B------:R-:W-:Y:S01]  /*2370*/  PLOP3.LUT P1, PT, PT, PT, PT, 0x80, 0x8 ;  /* 0x000000000008781c */ /* 0x000fe20003f2f070 */
[----:B------:R-:W-:Y:S02]  /*2380*/  IMAD.IADD R21, R13, 0x1, R68 ;  /* 0x000000010d157824 */ /* 0x000fe400078e0244 */
[----:B------:R-:W-:Y:S01]  /*2390*/  IMAD.IADD R20, R11, 0x1, R66 ;  /* 0x000000010b147824 */ /* 0x000fe200078e0242 */
[----:B------:R-:W-:-:S04]  /*23a0*/  ISETP.NE.AND P0, PT, R14, 0x2, PT ;  /* 0x000000020e00780c */ /* 0x000fc80003f05270 */
[----:B------:R-:W-:Y:S02]  /*23b0*/  SEL R3, RZ, 0x1, P0 ;  /* 0x00000001ff037807 */ /* 0x000fe40000000000 */
[----:B------:R-:W-:Y:S02]  /*23c0*/  SEL R14, R14, RZ, P0 ;  /* 0x000000ff0e0e7207 */ /* 0x000fe40000000000 */
[----:B------:R-:W-:Y:S01]  /*23d0*/  LOP3.LUT R12, R12, R3, RZ, 0x3c, !PT ;  /* 0x000000030c0c7212 */ /* 0x000fe200078e3cff */
[----:B------:R-:W-:Y:S06]  /*23e0*/  @P2 BRA `(.L_x_35) ;  /* 0xfffffff000482947 */ /* 0x000fec000383ffff */
[----:B------:R-:W-:Y:S01]  /*23f0*/  UIADD3 UR21, UPT, UPT, UR21, 0x18, URZ ;  /* 0x0000001815157890 */ /* 0x000fe2000fffe0ff */
[----:B------:R-:W-:-:S03]  /*2400*/  SHF.L.U32 R3, R15, 0x1f, RZ ;  /* 0x0000001f0f037819 */ /* 0x000fc600000006ff */
[----:B------:R-:W-:-:S09]  /*2410*/  ULEA UR4, UR15, UR21, 0x3 ;  /* 0x000000150f047291 */ /* 0x000fd2000f8e18ff */
[----:B------:R-:W1:Y:S02]  /*2420*/  SYNCS.PHASECHK.TRANS64.TRYWAIT P0, [UR4], R3 ;  /* 0x00000003ff0075a7 */ /* 0x000e640008001104 */
[----:B-1----:R-:W-:Y:S05]  /*2430*/  @!P0 BRA `(.L_x_36) ;  /* 0x0000005000ac8947 */ /* 0x002fea0003800000 */
.L_x_119:
[----:B------:R-:W-:-:S04]  /*2440*/  UIADD3 UR4, UPT, UPT, UR15, 0x1, URZ ;  /* 0x000000010f047890 */ /* 0x000fc8000fffe0ff */
[----:B------:R-:W-:-:S04]  /*2450*/  UISETP.NE.AND UP0, UPT, UR4, 0x3, UPT ;  /* 0x000000030400788c */ /* 0x000fc8000bf05270 */
[----:B------:R-:W-:Y:S02]  /*2460*/  USEL UR6, URZ, 0x1, UP0 ;  /* 0x00000001ff067887 */ /* 0x000fe40008000000 */
[----:B------:R-:W-:-:S04]  /*2470*/  USEL UR4, UR4, URZ, UP0 ;  /* 0x000000ff04047287 */ /* 0x000fc80008000000 */
[----:B------:R-:W-:Y:S01]  /*2480*/  ULEA UR5, UR4, UR21, 0x3 ;  /* 0x0000001504057291 */ /* 0x000fe2000f8e18ff */
[----:B------:R-:W-:-:S04]  /*2490*/  LOP3.LUT R15, R15, UR6, RZ, 0x3c, !PT ;  /* 0x000000060f0f7c12 */ /* 0x000fc8000f8e3cff */
[----:B-1----:R-:W-:-:S04]  /*24a0*/  SHF.L.U32 R3, R15, 0x1f, RZ ;  /* 0x0000001f0f037819 */ /* 0x002fc800000006ff */
[----:B------:R-:W1:Y:S02]  /*24b0*/  SYNCS.PHASECHK.TRANS64.TRYWAIT P0, [UR5], R3 ;  /* 0x00000003ff0075a7 */ /* 0x000e640008001105 */
[----:B-1----:R-:W-:Y:S05]  /*24c0*/  @!P0 BRA `(.L_x_37) ;  /* 0x0000005000a08947 */ /* 0x002fea0003800000 */
.L_x_121:
[----:B------:R-:W-:-:S04]  /*24d0*/  UIADD3 UR4, UPT, UPT, UR4, 0x1, URZ ;  /* 0x0000000104047890 */ /* 0x000fc8000fffe0ff */
[----:B------:R-:W-:-:S04]  /*24e0*/  UISETP.NE.AND UP0, UPT, UR4, 0x3, UPT ;  /* 0x000000030400788c */ /* 0x000fc8000bf05270 */
[----:B------:R-:W-:Y:S02]  /*24f0*/  USEL UR5, URZ, 0x1, UP0 ;  /* 0x00000001ff057887 */ /* 0x000fe40008000000 */
[----:B------:R-:W-:-:S04]  /*2500*/  USEL UR4, UR4, URZ, UP0 ;  /* 0x000000ff04047287 */ /* 0x000fc80008000000 */
[----:B------:R-:W-:Y:S01]  /*2510*/  ULEA UR4, UR4, UR21, 0x3 ;  /* 0x0000001504047291 */ /* 0x000fe2000f8e18ff */
[----:B-1----:R-:W-:-:S04]  /*2520*/  LOP3.LUT R3, R15, UR5, RZ, 0x3c, !PT ;  /* 0x000000050f037c12 */ /* 0x002fc8000f8e3cff */
[----:B------:R-:W-:Y:S01]  /*2530*/  SHF.L.U32 R3, R3, 0x1f, RZ ;  /* 0x0000001f03037819 */ /* 0x000fe200000006ff */
[----:B----4-:R-:W-:-:S07]  /*2540*/  IMAD.U32 R0, RZ, RZ, UR4 ;  /* 0x00000004ff007e24 */ /* 0x010fce000f8e00ff */
.L_x_38:
[----:B-1----:R1:W2:Y:S02]  /*2550*/  SYNCS.PHASECHK.TRANS64.TRYWAIT P0, [R0+URZ], R3 ;  /* 0x00000003000075a7 */ /* 0x0022a400080011ff */
[----:B--2---:R-:W-:Y:S05]  /*2560*/  @!P0 NANOSLEEP.SYNCS 0x989680 ;  /* 0x009896800000895d */ /* 0x004fea0003900000 */
[----:B------:R-:W2:Y:S02]  /*2570*/  @!P0 SYNCS.PHASECHK.TRANS64 P0, [R0+URZ], R3 ;  /* 0x00000003000085a7 */ /* 0x000ea400080010ff */
[----:B--2---:R-:W-:Y:S05]  /*2580*/  @P0 EXIT ;  /* 0x000000000000094d */ /* 0x004fea0003800000 */
[----:B------:R-:W-:Y:S05]  /*2590*/  BRA `(.L_x_38) ;  /* 0xfffffffc00ec7947 */ /* 0x000fea000383ffff */
.L_x_17:
[----:B------:R-:W-:-:S04]  /*25a0*/  UISETP.NE.AND UP1, UPT, UR43, URZ, UPT ;  /* 0x000000ff2b00728c */ /* 0x000fc8000bf25270 */
[----:B------:R-:W-:-:S09]  /*25b0*/  UISETP.NE.OR UP1, UPT, UR10, 0x1, UP1 ;  /* 0x000000010a00788c */ /* 0x000fd20008f25670 */
[----:B------:R-:W-:Y:S05]  /*25c0*/  BRA.U UP1, `(.L_x_39) ;  /* 0x0000000501487547 */ /* 0x000fea000b800000 */
[----:B------:R-:W-:Y:S01]  /*25d0*/  ISETP.NE.AND P2, PT, R2, RZ, PT ;  /* 0x000000ff0200720c */ /* 0x000fe20003f45270 */
[----:B------:R-:W-:Y:S01]  /*25e0*/  IMAD.MOV.U32 R12, RZ, RZ, 0x1 ;  /* 0x00000001ff0c7424 */ /* 0x000fe200078e00ff */
[----:B------:R-:W-:Y:S02]  /*25f0*/  CS2R R10, SRZ ;  /* 0x00000000000a7805 */ /* 0x000fe4000001ff00 */
[----:B------:R-:W-:Y:S01]  /*2600*/  CS2R R8, SRZ ;  /* 0x0000000000087805 */ /* 0x000fe2000001ff00 */
[----:B------:R-:W-:Y:S01]  /*2610*/  UMOV UR6, 0x400 ;  /* 0x0000040000067882 */ /* 0x000fe20000000000 */
[----:B------:R-:W-:Y:S01]  /*2620*/  UMOV UR5, URZ ;  /* 0x000000ff00057c82 */ /* 0x000fe20008000000 */
[----:B------:R-:W-:-:S12]  /*2630*/  ULEA UR6, UR43, UR6, 0x18 ;  /* 0x000000062b067291 */ /* 0x000fd8000f8ec0ff */
.L_x_43:
[----:B------:R-:W-:Y:S02]  /*2640*/  LEA R0, R8, UR6, 0x3 ;  /* 0x0000000608007c11 */ /* 0x000fe4000f8e18ff */
[----:B------:R-:W-:-:S03]  /*2650*/  SHF.L.U32 R5, R9, 0x1f, RZ ;  /* 0x0000001f09057819 */ /* 0x000fc600000006ff */
[----:B------:R-:W-:Y:S01]  /*2660*/  VIADD R4, R0, 0xe0 ;  /* 0x000000e000047836 */ /* 0x000fe20000000000 */
[----:B------:R-:W1:Y:S02]  /*2670*/  SYNCS.PHASECHK.TRANS64.TRYWAIT P0, [R0+URZ+0xd0], R5 ;  /* 0x0000d005000075a7 */ /* 0x000e6400080011ff */
[----:B-1----:R-:W-:Y:S05]  /*2680*/  @!P0 BRA `(.L_x_40) ;  /* 0x0000005000488947 */ /* 0x002fea0003800000 */
.L_x_122:
[----:B------:R-:W-:Y:S01]  /*2690*/  ULEA UR4, UR5, UR6, 0x3 ;  /* 0x0000000605047291 */ /* 0x000fe2000f8e18ff */
[----:B------:R-:W-:Y:S02]  /*26a0*/  PRMT R4, RZ, 0x654, R4 ;  /* 0x00000654ff047816 */ /* 0x000fe40000000004 */
[----:B-1----:R-:W-:Y:S01]  /*26b0*/  SHF.L.U32 R5, R12, 0x1f, RZ ;  /* 0x0000001f0c057819 */ /* 0x002fe200000006ff */
[----:B------:R-:W-:Y:S01]  /*26c0*/  UIADD3 UR7, UPT, UPT, UR4, 0x70, URZ ;  /* 0x0000007004077890 */ /* 0x000fe2000fffe0ff */
[----:B------:R1:W-:Y:S05]  /*26d0*/  SYNCS.ARRIVE.TRANS64.RED.A1T0 RZ, [R4+URZ], RZ ;  /* 0x000000ff04ff79a7 */ /* 0x0003ea00081004ff */
[----:B------:R-:W-:Y:S01]  /*26e0*/  IMAD.U32 R7, RZ, RZ, UR7 ;  /* 0x00000007ff077e24 */ /* 0x000fe2000f8e00ff */
[----:B------:R-:W2:Y:S04]  /*26f0*/  SYNCS.PHASECHK.TRANS64.TRYWAIT P0, [UR4+0x80], R5 ;  /* 0x00008005ff0075a7 */ /* 0x000ea80008001104 */
[----:B------:R-:W-:Y:S01]  /*2700*/  PRMT R6, R2, 0x654, R7 ;  /* 0x0000065402067816 */ /* 0x000fe20000000007 */
[----:B-1----:R-:W-:Y:S01]  /*2710*/  @!P2 IMAD.MOV.U32 R4, RZ, RZ, 0x10 ;  /* 0x00000010ff04a424 */ /* 0x002fe200078e00ff */
[----:B--2---:R-:W-:Y:S06]  /*2720*/  @!P0 BRA `(.L_x_41) ;  /* 0x0000005000348947 */ /* 0x004fec0003800000 */
.L_x_124:
[----:B------:R-:W-:Y:S01]  /*2730*/  ULEA UR8, UR5, UR6, 0x4 ;  /* 0x0000000605087291 */ /* 0x000fe2000f8e20ff */
[----:B------:R-:W-:Y:S01]  /*2740*/  SEL R3, R6, R3, !P2 ;  /* 0x0000000306037207 */ /* 0x000fe20005000000 */
[----:B------:R-:W-:Y:S01]  /*2750*/  UIADD3 UR9, UPT, UPT, UR4, 0x70, URZ ;  /* 0x0000007004097890 */ /* 0x000fe2000fffe0ff */
[----:B-1----:R-:W-:Y:S01]  /*2760*/  LEA R0, R11, UR6, 0x3 ;  /* 0x000000060b007c11 */ /* 0x002fe2000f8e18ff */
[----:B------:R-:W-:Y:S01]  /*2770*/  UIADD3 UR8, UPT, UPT, UR8, 0x100, URZ ;  /* 0x0000010008087890 */ /* 0x000fe2000fffe0ff */
[----:B------:R-:W-:Y:S01]  /*2780*/  SHF.L.U32 R5, R10, 0x1f, RZ ;  /* 0x0000001f0a057819 */ /* 0x000fe200000006ff */
[----:B------:R1:W-:Y:S01]  /*2790*/  @!P2 SYNCS.ARRIVE.TRANS64.RED RZ, [R3+URZ], R4 ;  /* 0x0000000403ffa9a7 */ /* 0x0003e200080004ff */
[----:B------:R-:W-:Y:S01]  /*27a0*/  UIADD3 UR4, UPT, UPT, UR5, 0x1, URZ ;  /* 0x0000000105047890 */ /* 0x000fe2000fffe0ff */
[----:B------:R-:W-:-:S03]  /*27b0*/  VIADD R8, R8, 0x1 ;  /* 0x0000000108087836 */ /* 0x000fc60000000000 */
[----:B------:R-:W-:Y:S02]  /*27c0*/  UISETP.NE.AND UP0, UPT, UR4, 0x2, UPT ;  /* 0x000000020400788c */ /* 0x000fe4000bf05270 */
[----:B------:R-:W-:Y:S06]  /*27d0*/  UGETNEXTWORKID.BROADCAST [UR8], [UR9] ;  /* 0x00000000080073ca */ /* 0x000fec0008000100 */
[----:B------:R-:W-:Y:S01]  /*27e0*/  USEL UR7, URZ, 0x1, UP0 ;  /* 0x00000001ff077887 */ /* 0x000fe20008000000 */
[----:B------:R-:W-:Y:S01]  /*27f0*/  ISETP.NE.AND P0, PT, R8, 0x2, PT ;  /* 0x000000020800780c */ /* 0x000fe20003f05270 */
[----:B------:R-:W-:Y:S01]  /*2800*/  USEL UR5, UR4, URZ, UP0 ;  /* 0x000000ff04057287 */ /* 0x000fe20008000000 */
[----:B------:R-:W2:Y:S03]  /*2810*/  SYNCS.PHASECHK.TRANS64.TRYWAIT P1, [R0+URZ+0x70], R5 ;  /* 0x00007005000075a7 */ /* 0x000ea600080211ff */
[----:B------:R-:W-:Y:S01]  /*2820*/  LOP3.LUT R12, R12, UR7, RZ, 0x3c, !PT ;  /* 0x000000070c0c7c12 */ /* 0x000fe2000f8e3cff */
[----:B-12---:R-:W-:Y:S07]  /*2830*/  @!P1 BRA `(.L_x_42) ;  /* 0x0000005000089947 */ /* 0x006fee0003800000 */
.L_x_125:
[C---:B------:R-:W-:Y:S01]  /*2840*/  LEA R4, R11.reuse, UR6, 0x4 ;  /* 0x000000060b047c11 */ /* 0x040fe2000f8e20ff */
[----:B-1----:R-:W-:Y:S01]  /*2850*/  VIADD R0, R0, 0x80 ;  /* 0x0000008000007836 */ /* 0x002fe20000000000 */
[----:B------:R-:W-:Y:S01]  /*2860*/  SEL R8, R8, RZ, P0 ;  /* 0x000000ff08087207 */ /* 0x000fe20000000000 */
[----:B------:R-:W-:-:S03]  /*2870*/  VIADD R11, R11, 0x1 ;  /* 0x000000010b0b7836 */ /* 0x000fc60000000000 */
[----:B------:R-:W1:Y:S01]  /*2880*/  LDS.128 R4, [R4+0x100] ;  /* 0x0001000004047984 */ /* 0x000e620000000c00 */
[----:B------:R-:W-:Y:S02]  /*2890*/  PRMT R0, RZ, 0x654, R0 ;  /* 0x00000654ff007816 */ /* 0x000fe40000000000 */
[C---:B------:R-:W-:Y:S01]  /*28a0*/  ISETP.NE.AND P1, PT, R11.reuse, 0x2, PT ;  /* 0x000000020b00780c */ /* 0x040fe20003f25270 */
[----:B------:R-:W-:Y:S01]  /*28b0*/  @!PT LDS RZ, [RZ] ;  /* 0x00000000fffff984 */ /* 0x000fe20000000800 */
[----:B------:R-:W-:Y:S01]  /*28c0*/  @!PT LDS RZ, [RZ] ;  /* 0x00000000fffff984 */ /* 0x000fe20000000800 */
[----:B------:R-:W-:Y:S01]  /*28d0*/  @!PT LDS RZ, [RZ] ;  /* 0x00000000fffff984 */ /* 0x000fe20000000800 */
[----:B------:R-:W-:Y:S01]  /*28e0*/  @!PT LDS RZ, [RZ] ;  /* 0x00000000fffff984 */ /* 0x000fe20000000800 */
[----:B------:R2:W-:Y:S06]  /*28f0*/  MEMBAR.ALL.CTA ;  /* 0x0000000000007992 */ /* 0x0005ec0000008000 */
[----:B--2---:R-:W2:Y:S01]  /*2900*/  FENCE.VIEW.ASYNC.S ;  /* 0x00000000000073c6 */ /* 0x004ea20000000000 */
[----:B------:R-:W-:Y:S01]  /*2910*/  SEL R11, R11, RZ, P1 ;  /* 0x000000ff0b0b7207 */ /* 0x000fe20000800000 */
[----:B--2---:R2:W-:Y:S01]  /*2920*/  SYNCS.ARRIVE.TRANS64.RED.A1T0 RZ, [R0+URZ], RZ ;  /* 0x000000ff00ff79a7 */ /* 0x0045e200081004ff */
[----:B-1----:R-:W-:-:S02]  /*2930*/  LOP3.LUT P3, RZ, R6, 0x1, RZ, 0xc0, !PT ;  /* 0x0000000106ff7812 */ /* 0x002fc4000786c0ff */
[----:B------:R-:W-:-:S04]  /*2940*/  SEL R5, RZ, 0x1, P1 ;  /* 0x00000001ff057807 */ /* 0x000fc80000800000 */
[----:B------:R-:W-:Y:S02]  /*2950*/  LOP3.LUT R10, R10, R5, RZ, 0x3c, !PT ;  /* 0x000000050a0a7212 */ /* 0x000fe400078e3cff */
[----:B--2---:R-:W-:-:S04]  /*2960*/  SEL R0, RZ, 0x1, P0 ;  /* 0x00000001ff007807 */ /* 0x004fc80000000000 */
[----:B------:R-:W-:Y:S01]  /*2970*/  LOP3.LUT R9, R9, R0, RZ, 0x3c, !PT ;  /* 0x0000000009097212 */ /* 0x000fe200078e3cff */
[----:B------:R-:W-:Y:S06]  /*2980*/  @P3 BRA `(.L_x_43) ;  /* 0xfffffffc002c3947 */ /* 0x000fec000383ffff */
[----:B------:R-:W-:Y:S01]  /*2990*/  ULEA UR4, UR5, UR6, 0x3 ;  /* 0x0000000605047291 */ /* 0x000fe2000f8e18ff */
[----:B------:R-:W-:-:S08]  /*29a0*/  SHF.L.U32 R3, R12, 0x1f, RZ ;  /* 0x0000001f0c037819 */ /* 0x000fd000000006ff */
[----:B------:R-:W1:Y:S02]  /*29b0*/  SYNCS.PHASECHK.TRANS64 P0, [UR4+0x80], R3 ;  /* 0x00008003ff0075a7 */ /* 0x000e640008001004 */
[----:B-1----:R-:W-:Y:S05]  /*29c0*/  @P0 BRA `(.L_x_44) ;  /* 0x0000000000080947 */ /* 0x002fea0003800000 */
[----:B------:R-:W1:Y:S02]  /*29d0*/  SYNCS.PHASECHK.TRANS64.TRYWAIT P0, [UR4+0x80], R3 ;  /* 0x00008003ff0075a7 */ /* 0x000e640008001104 */
[----:B-1----:R-:W-:Y:S05]  /*29e0*/  @!P0 BRA `(.L_x_45) ;  /* 0x0000004c00b08947 */ /* 0x002fea0003800000 */
.L_x_44:
[----:B------:R-:W-:-:S04]  /*29f0*/  UIADD3 UR7, UPT, UPT, UR5, 0x1, URZ ;  /* 0x0000000105077890 */ /* 0x000fc8000fffe0ff */
[----:B------:R-:W-:-:S04]  /*2a00*/  UISETP.NE.AND UP0, UPT, UR7, 0x2, UPT ;  /* 0x000000020700788c */ /* 0x000fc8000bf05270 */
[----:B------:R-:W-:Y:S02]  /*2a10*/  USEL UR8, URZ, 0x1, UP0 ;  /* 0x00000001ff087887 */ /* 0x000fe40008000000 */
[----:B------:R-:W-:-:S04]  /*2a20*/  USEL UR7, UR7, URZ, UP0 ;  /* 0x000000ff07077287 */ /* 0x000fc80008000000 */
[----:B------:R-:W-:Y:S01]  /*2a30*/  ULEA UR7, UR7, UR6, 0x3 ;  /* 0x0000000607077291 */ /* 0x000fe2000f8e18ff */
[----:B-1----:R-:W-:-:S04]  /*2a40*/  LOP3.LUT R3, R12, UR8, RZ, 0x3c, !PT ;  /* 0x000000080c037c12 */ /* 0x002fc8000f8e3cff */
[----:B------:R-:W-:-:S04]  /*2a50*/  SHF.L.U32 R0, R3, 0x1f, RZ ;  /* 0x0000001f03007819 */ /* 0x000fc800000006ff */
[----:B------:R-:W1:Y:S02]  /*2a60*/  SYNCS.PHASECHK.TRANS64 P0, [UR7+0x80], R0 ;  /* 0x00008000ff0075a7 */ /* 0x000e640008001007 */
[----:B-1----:R-:W-:Y:S05]  /*2a70*/  @P0 EXIT ;  /* 0x000000000000094d */ /* 0x002fea0003800000 */
[----:B------:R-:W-:Y:S02]  /*2a80*/  SHF.L.U32 R3, R3, 0x1f, RZ ;  /* 0x0000001f03037819 */ /* 0x000fe400000006ff */
[----:B------:R-:W-:-:S07]  /*2a90*/  MOV R0, UR7 ;  /* 0x0000000700007c02 */ /* 0x000fce0008000f00 */
.L_x_46:
[----:B-1----:R1:W2:Y:S02]  /*2aa0*/  SYNCS.PHASECHK.TRANS64.TRYWAIT P0, [R0+URZ+0x80], R3 ;  /* 0x00008003000075a7 */ /* 0x0022a400080011ff */
[----:B--2---:R-:W-:Y:S05]  /*2ab0*/  @!P0 NANOSLEEP.SYNCS 0x989680 ;  /* 0x009896800000895d */ /* 0x004fea0003900000 */
[----:B------:R-:W2:Y:S02]  /*2ac0*/  @!P0 SYNCS.PHASECHK.TRANS64 P0, [R0+URZ+0x80], R3 ;  /* 0x00008003000085a7 */ /* 0x000ea400080010ff */
[----:B--2---:R-:W-:Y:S05]  /*2ad0*/  @P0 EXIT ;  /* 0x000000000000094d */ /* 0x004fea0003800000 */
[----:B------:R-:W-:Y:S05]  /*2ae0*/  BRA `(.L_x_46) ;  /* 0xfffffffc00ec7947 */ /* 0x000fea000383ffff */
.L_x_39:
[----:B------:R-:W-:-:S09]  /*2af0*/  UISETP.NE.AND UP1, UPT, UR10, URZ, UPT ;  /* 0x000000ff0a00728c */ /* 0x000fd2000bf25270 */
[----:B------:R-:W-:Y:S05]  /*2b00*/  BRA.U UP1, `(.L_x_47) ;  /* 0x0000001101f47547 */ /* 0x000fea000b800000 */
[----:B------:R-:W-:Y:S01]  /*2b10*/  UMOV UR4, 0x40 ;  /* 0x0000004000047882 */ /* 0x000fe20000000000 */
[----:B------:R-:W-:Y:S01]  /*2b20*/  NOP ;  /* 0x0000000000007918 */ /* 0x000fe20000000000 */
[----:B------:R-:W-:Y:S01]  /*2b30*/  ULEA UR5, UR43, UR4, 0x18 ;  /* 0x000000042b057291 */ /* 0x000fe2000f8ec0ff */
[----:B------:R-:W-:Y:S02]  /*2b40*/  UMOV UR6, 0x400 ;  /* 0x0000040000067882 */ /* 0x000fe40000000000 */
[----:B------:R-:W-:-:S06]  /*2b50*/  ULEA UR6, UR43, UR6, 0x18 ;  /* 0x000000062b067291 */ /* 0x000fcc000f8ec0ff */
[----:B------:R-:W1:Y:S02]  /*2b60*/  LDS.U8 R0, [UR5+0x1c] ;  /* 0x00001c05ff007984 */ /* 0x000e640008000000 */
[----:B-1----:R-:W-:-:S13]  /*2b70*/  ISETP.NE.AND P0, PT, R0, RZ, PT ;  /* 0x000000ff0000720c */ /* 0x002fda0003f05270 */
[----:B------:R-:W-:Y:S05]  /*2b80*/  @P0 BRA `(.L_x_48) ;  /* 0x0000000000580947 */ /* 0x000fea0003800000 */
[----:B------:R-:W-:-:S13]  /*2b90*/  ELECT P0, URZ, PT ;  /* 0x0000000000ff782f */ /* 0x000fda0003800000 */
[----:B------:R-:W-:Y:S05]  /*2ba0*/  @!P0 BRA `(.L_x_49) ;  /* 0x0000000000608947 */ /* 0x000fea0003800000 */
[----:B------:R-:W-:Y:S01]  /*2bb0*/  UMOV UR4, 0x10 ;  /* 0x0000001000047882 */ /* 0x000fe20000000000 */
[----:B------:R-:W-:Y:S01]  /*2bc0*/  HFMA2 R0, -RZ, RZ, 0, 5.9604644775390625e-08 ;  /* 0x00000001ff007431 */ /* 0x000fe200000001ff */
[----:B------:R-:W-:-:S03]  /*2bd0*/  MOV R2, 0xffff ;  /* 0x0000ffff00027802 */ /* 0x000fc60000000f00 */
[----:B------:R-:W-:Y:S04]  /*2be0*/  DEPBAR.LE SB1, 0x36 ;  /* 0x00009d800000791a */ /* 0x000fe80000000000 */
[----:B------:R-:W1:Y:S02]  /*2bf0*/  UTCATOMSWS.FIND_AND_SET.ALIGN UP0, UR4, UR4 ;  /* 0x00000004000475e3 */ /* 0x000e640008000800 */
[----:B-1----:R-:W-:Y:S01]  /*2c00*/  MOV R3, UR4 ;  /* 0x0000000400037c02 */ /* 0x002fe20008000f00 */
[----:B------:R-:W-:Y:S06]  /*2c10*/  BRA.U UP0, `(.L_x_50) ;  /* 0x0000000100187547 */ /* 0x000fec000b800000 */
.L_x_51:
[----:B------:R-:W-:Y:S05]  /*2c20*/  NANOSLEEP 0x64 ;  /* 0x000000640000795d */ /* 0x000fea0003800000 */
[----:B------:R-:W-:-:S05]  /*2c30*/  UMOV UR4, 0x10 ;  /* 0x0000001000047882 */ /* 0x000fca0000000000 */
[----:B------:R-:W-:Y:S04]  /*2c40*/  DEPBAR.LE SB1, 0x36 ;  /* 0x00009d800000791a */ /* 0x000fe80000000000 */
[----:B------:R-:W1:Y:S02]  /*2c50*/  UTCATOMSWS.FIND_AND_SET.ALIGN UP0, UR4, UR4 ;  /* 0x00000004000475e3 */ /* 0x000e640008000800 */
[----:B-1----:R-:W-:Y:S01]  /*2c60*/  MOV R3, UR4 ;  /* 0x0000000400037c02 */ /* 0x002fe20008000f00 */
[----:B------:R-:W-:Y:S05]  /*2c70*/  BRA.U !UP0, `(.L_x_51) ;  /* 0xfffffffd08e87547 */ /* 0x000fea000b83ffff */
.L_x_50:
[-C--:B------:R-:W-:Y:S02]  /*2c80*/  SHF.L.U32 R2, R2, R3.reuse, RZ ;  /* 0x0000000302027219 */ /* 0x080fe400000006ff */
[----:B------:R-:W-:Y:S01]  /*2c90*/  SHF.L.U32 R0, R0, R3, RZ ;  /* 0x0000000300007219 */ /* 0x000fe200000006ff */
[----:B------:R-:W-:Y:S02]  /*2ca0*/  IMAD.SHL.U32 R3, R3, 0x20, RZ ;  /* 0x0000002003037824 */ /* 0x000fe400078e00ff */
[----:B------:R1:W-:Y:S04]  /*2cb0*/  ATOMS.OR RZ, [UR5+0x14], R2 ;  /* 0x00001402ffff798c */ /* 0x0003e8000b000005 */
[----:B------:R1:W-:Y:S04]  /*2cc0*/  ATOMS.OR RZ, [UR5+0x18], R0 ;  /* 0x00001800ffff798c */ /* 0x0003e8000b000005 */
[----:B------:R1:W-:Y:S01]  /*2cd0*/  STS [UR6+0x120], R3 ;  /* 0x00012003ff007988 */ /* 0x0003e20008000806 */
[----:B------:R-:W-:Y:S05]  /*2ce0*/  BRA `(.L_x_49) ;  /* 0x0000000000107947 */ /* 0x000fea0003800000 */
.L_x_48:
[----:B------:R-:W-:Y:S02]  /*2cf0*/  MOV R0, 0xffffffff ;  /* 0xffffffff00007802 */ /* 0x000fe40000000f00 */
[----:B------:R-:W-:-:S03]  /*2d00*/  MOV R2, 0x2d30 ;  /* 0x00002d3000027802 */ /* 0x000fc60000000f00 */
[----:B------:R1:W-:Y:S04]  /*2d10*/  STS [UR6+0x120], R0 ;  /* 0x00012000ff007988 */ /* 0x0003e80008000806 */
[----:B-1-3-5:R-:W-:Y:S05]  /*2d20*/  CALL.REL.NOINC `($__internal_1_$__cuda_sm10x_tcgen05_guardrail_trap_phase_invalid_during_alloc) ;  /* 0x0000005000847944 */ /* 0x02afea0003c00000 */
.L_x_49:
[----:B------:R-:W-:Y:S05]  /*2d30*/  WARPSYNC.ALL ;  /* 0x0000000000007948 */ /* 0x000fea0003800000 */
[----:B------:R-:W2:Y:S01]  /*2d40*/  S2UR UR4, SR_CgaCtaId ;  /* 0x00000000000479c3 */ /* 0x000ea20000008800 */
[----:B------:R-:W-:Y:S01]  /*2d50*/  UMOV UR71, 0x400 ;  /* 0x0000040000477882 */ /* 0x000fe20000000000 */
[----:B------:R-:W-:-:S06]  /*2d60*/  NOP ;  /* 0x0000000000007918 */ /* 0x000fcc0000000000 */
[----:B------:R-:W-:Y:S06]  /*2d70*/  BAR.ARV 0x6, 0xa0 ;  /* 0x0182800000007b1d */ /* 0x000fec0000002000 */
[----:B------:R-:W4:Y:S01]  /*2d80*/  LDCU UR5, c[0x0][0x38c] ;  /* 0x00007180ff0577ac */ /* 0x000f220008000800 */
[----:B------:R-:W-:Y:S01]  /*2d90*/  IMAD.MOV.U32 R11, RZ, RZ, 0x1 ;  /* 0x00000001ff0b7424 */ /* 0x000fe200078e00ff */
[----:B------:R-:W-:Y:S01]  /*2da0*/  CS2R R8, SRZ ;  /* 0x0000000000087805 */ /* 0x000fe2000001ff00 */
[----:B------:R-:W-:Y:S01]  /*2db0*/  IMAD.MOV.U32 R10, RZ, RZ, RZ ;  /* 0x000000ffff0a7224 */ /* 0x000fe200078e00ff */
[----:B------:R-:W3:Y:S01]  /*2dc0*/  LDCU UR7, c[0x0][0x38c] ;  /* 0x00007180ff0777ac */ /* 0x000ee20008000800 */
[----:B------:R-:W-:Y:S01]  /*2dd0*/  UMOV UR74, URZ ;  /* 0x000000ff004a7c82 */ /* 0x000fe20008000000 */
[----:B------:R-:W-:Y:S01]  /*2de0*/  UMOV UR9, URZ ;  /* 0x000000ff00097c82 */ /* 0x000fe20008000000 */
[----:B--2---:R-:W-:Y:S01]  /*2df0*/  ULEA UR71, UR4, UR71, 0x18 ;  /* 0x0000004704477291 */ /* 0x004fe2000f8ec0ff */
[----:B------:R-:W-:Y:S01]  /*2e00*/  UMOV UR76, 0x0 ;  /* 0x00000000004c7882 */ /* 0x000fe20000000000 */
[----:B------:R-:W-:-:S02]  /*2e10*/  UMOV UR77, 0x4118910 ;  /* 0x04118910004d7882 */ /* 0x000fc40000000000 */
[----:B------:R-:W-:Y:S02]  /*2e20*/  UIADD3 UR6, UPT, UPT, UR71, 0x1e800, URZ ;  /* 0x0001e80047067890 */ /* 0x000fe4000fffe0ff */
[----:B----4-:R-:W-:-:S03]  /*2e30*/  UIADD3 UR5, UPT, UPT, UR5, 0x7f, URZ ;  /* 0x0000007f05057890 */ /* 0x010fc6000fffe0ff */
[----:B-1----:R-:W1:Y:S01]  /*2e40*/  LDS R0, [UR71+0x120] ;  /* 0x00012047ff007984 */ /* 0x002e620008000800 */
[----:B------:R-:W-:Y:S02]  /*2e50*/  USHF.R.S32.HI UR4, URZ, 0x1f, UR5 ;  /* 0x0000001fff047899 */ /* 0x000fe40008011405 */
[----:B---3--:R-:W-:Y:S02]  /*2e60*/  UISETP.GE.AND UP3, UPT, UR7, 0x1, UPT ;  /* 0x000000010700788c */ /* 0x008fe4000bf66270 */
[----:B------:R-:W-:Y:S02]  /*2e70*/  ULEA.HI UR4, UR4, UR5, URZ, 0x7 ;  /* 0x0000000504047291 */ /* 0x000fe4000f8f38ff */
[----:B------:R-:W-:Y:S02]  /*2e80*/  UIADD3 UR5, UPT, UPT, UR71, 0x6800, URZ ;  /* 0x0000680047057890 */ /* 0x000fe4000fffe0ff */
[----:B------:R-:W-:Y:S02]  /*2e90*/  USHF.R.S32.HI UR8, URZ, 0x7, UR4 ;  /* 0x00000007ff087899 */ /* 0x000fe40008011404 */
[----:B------:R-:W-:-:S02]  /*2ea0*/  USHF.R.U32.HI UR4, URZ, 0x4, UR6 ;  /* 0x00000004ff047899 */ /* 0x000fc40008011606 */
[----:B------:R-:W-:Y:S02]  /*2eb0*/  UISETP.LT.AND UP0, UPT, UR8, 0x1, UPT ;  /* 0x000000010800788c */ /* 0x000fe4000bf01270 */
[----:B------:R-:W-:Y:S01]  /*2ec0*/  IMAD.U32 R12, RZ, RZ, UR8 ;  /* 0x00000008ff0c7e24 */ /* 0x000fe2000f8e00ff */
[----:B------:R-:W-:Y:S02]  /*2ed0*/  ULOP3.LUT UR4, UR4, 0x3fff, URZ, 0xc0, !UPT ;  /* 0x00003fff04047892 */ /* 0x000fe4000f8ec0ff */
[----:B------:R-:W-:Y:S02]  /*2ee0*/  USEL UR6, UR8, 0x1, !UP0 ;  /* 0x0000000108067887 */ /* 0x000fe4000c000000 */
[----:B------:R-:W-:Y:S02]  /*2ef0*/  ULOP3.LUT UR73, UR4, 0x4000000, URZ, 0xfc, !UPT ;  /* 0x0400000004497892 */ /* 0x000fe4000f8efcff */
[----:B------:R-:W-:Y:S02]  /*2f00*/  UIADD3 UR4, UPT, UPT, -UR6, URZ, URZ ;  /* 0x000000ff06047290 */ /* 0x000fe4000fffe1ff */
[----:B------:R-:W-:-:S04]  /*2f10*/  USHF.R.U32.HI UR5, URZ, 0x4, UR5 ;  /* 0x00000004ff057899 */ /* 0x000fc80008011605 */
[----:B------:R-:W-:Y:S01]  /*2f20*/  ULOP3.LUT UR5, UR5, 0x3fff, URZ, 0xc0, !UPT ;  /* 0x00003fff05057892 */ /* 0x000fe2000f8ec0ff */
[----:B------:R-:W-:-:S03]  /*2f30*/  MOV R13, UR4 ;  /* 0x00000004000d7c02 */ /* 0x000fc60008000f00 */
[----:B------:R-:W-:Y:S01]  /*2f40*/  ULOP3.LUT UR72, UR5, 0x4000000, URZ, 0xfc, !UPT ;  /* 0x0400000005487892 */ /* 0x000fe2000f8efcff */
[----:B-1----:R-:W-:-:S13]  /*2f50*/  R2UR UR8, R0 ;  /* 0x00000000000872ca */ /* 0x002fda00000e0000 */
[----:B------:R-:W-:-:S07]  /*2f60*/  MOV R14, UR8 ;  /* 0x00000008000e7c02 */ /* 0x000fce0008000f00 */
.L_x_58:
[----:B------:R-:W-:Y:S02]  /*2f70*/  LEA R0, R10, UR71, 0x3 ;  /* 0x000000470a007c11 */ /* 0x000fe4000f8e18ff */
[----:B------:R-:W-:Y:S02]  /*2f80*/  SHF.L.U32 R5, R9, 0x1f, RZ ;  /* 0x0000001f09057819 */ /* 0x000fe400000006ff */
[----:B------:R-:W-:Y:S01]  /*2f90*/  PLOP3.LUT P0, PT, PT, PT, UP3, 0x80, 0x8 ;  /* 0x000000000008781c */ /* 0x000fe20003f0f038 */
[----:B------:R-:W-:Y:S01]  /*2fa0*/  VIADD R3, R0, 0x80 ;  /* 0x0000008000037836 */ /* 0x000fe20000000000 */
[----:B-1----:R-:W1:Y:S02]  /*2fb0*/  SYNCS.PHASECHK.TRANS64.TRYWAIT P1, [R0+URZ+0x70], R5 ;  /* 0x00007005000075a7 */ /* 0x002e6400080211ff */
[----:B-1----:R-:W-:Y:S09]  /*2fc0*/  @!P1 BRA `(.L_x_52) ;  /* 0x0000004800509947 */ /* 0x002ff20003800000 */
.L_x_127:
[----:B------:R-:W-:Y:S01]  /*2fd0*/  LEA R4, R10, UR71, 0x4 ;  /* 0x000000470a047c11 */ /* 0x000fe2000f8e20ff */
[----:B------:R-:W-:Y:S01]  /*2fe0*/  @UP3 ULEA UR4, UR9, UR71, 0x3 ;  /* 0x0000004709043291 */ /* 0x000fe2000f8e18ff */
[----:B------:R-:W-:Y:S01]  /*2ff0*/  PLOP3.LUT P2, PT, PT, PT, PT, 0x80, 0x8 ;  /* 0x000000000008781c */ /* 0x000fe20003f4f070 */
[----:B------:R-:W-:Y:S01]  /*3000*/  ULEA UR75, UR74, UR71, 0x3 ;  /* 0x000000474a4b7291 */ /* 0x000fe2000f8e18ff */
[----:B------:R-:W-:Y:S02]  /*3010*/  PRMT R3, RZ, 0x654, R3 ;  /* 0x00000654ff037816 */ /* 0x000fe40000000003 */
[----:B-1----:R-:W1:Y:S01]  /*3020*/  LDS.128 R4, [R4+0x100] ;  /* 0x0001000004047984 */ /* 0x002e620000000c00 */
[----:B------:R-:W-:Y:S02]  /*3030*/  @P0 SHF.L.U32 R2, R8, 0x1f, RZ ;  /* 0x0000001f08020819 */ /* 0x000fe400000006ff */
[----:B------:R-:W-:Y:S01]  /*3040*/  SHF.L.U32 R0, R11, 0x1f, RZ ;  /* 0x0000001f0b007819 */ /* 0x000fe200000006ff */
[----:B------:R-:W-:Y:S01]  /*3050*/  @!PT LDS RZ, [RZ] ;  /* 0x00000000fffff984 */ /* 0x000fe20000000800 */
[----:B------:R-:W-:Y:S01]  /*3060*/  @!PT LDS RZ, [RZ] ;  /* 0x00000000fffff984 */ /* 0x000fe20000000800 */
[----:B------:R-:W-:Y:S01]  /*3070*/  @!PT LDS RZ, [RZ] ;  /* 0x00000000fffff984 */ /* 0x000fe20000000800 */
[----:B------:R-:W-:Y:S01]  /*3080*/  @!PT LDS RZ, [RZ] ;  /* 0x00000000fffff984 */ /* 0x000fe20000000800 */
[----:B------:R2:W-:Y:S06]  /*3090*/  MEMBAR.ALL.CTA ;  /* 0x0000000000007992 */ /* 0x0005ec0000008000 */
[----:B--2---:R-:W2:Y:S01]  /*30a0*/  FENCE.VIEW.ASYNC.S ;  /* 0x00000000000073c6 */ /* 0x004ea20000000000 */
[----:B------:R-:W-:Y:S01]  /*30b0*/  R2UR UR6, R14 ;  /* 0x000000000e0672ca */ /* 0x000fe200000e0000 */
[----:B--2---:R2:W-:Y:S01]  /*30c0*/  SYNCS.ARRIVE.TRANS64.RED.A1T0 RZ, [R3+URZ], RZ ;  /* 0x000000ff03ff79a7 */ /* 0x0045e200081004ff */
[----:B------:R2:W3:Y:S01]  /*30d0*/  @P0 SYNCS.PHASECHK.TRANS64.TRYWAIT P2, [UR4], R2 ;  /* 0x00000002ff0005a7 */ /* 0x0004e20008041104 */
[----:B------:R-:W-:Y:S01]  /*30e0*/  ULEA.HI UR4, UR74, UR74, URZ, 0x1 ;  /* 0x0000004a4a047291 */ /* 0x000fe2000f8f08ff */
[----:B-1----:R-:W-:-:S03]  /*30f0*/  LOP3.LUT P1, RZ, R6, 0x1, RZ, 0xc0, !PT ;  /* 0x0000000106ff7812 */ /* 0x002fc6000782c0ff */
[----:B------:R-:W-:Y:S02]  /*3100*/  USHF.L.U32 UR5, UR4, 0x5, URZ ;  /* 0x0000000504057899 */ /* 0x000fe400080006ff */
[----:B------:R-:W-:Y:S02]  /*3110*/  ULOP3.LUT UR8, UR4, 0xffe, URZ, 0xc0, !UPT ;  /* 0x00000ffe04087892 */ /* 0x000fe4000f8ec0ff */
[----:B------:R-:W-:Y:S02]  /*3120*/  ULOP3.LUT UR4, UR5, 0xffffffc0, URZ, 0xc0, !UPT ;  /* 0xffffffc005047892 */ /* 0x000fe4000f8ec0ff */
[----:B------:R-:W-:Y:S02]  /*3130*/  UIADD3 UR8, UPT, UPT, -UR8, UR74, URZ ;  /* 0x0000004a08087290 */ /* 0x000fe4000fffe1ff */
[----:B------:R-:W-:Y:S01]  /*3140*/  UIADD3 UR4, UPT, UPT, UR6, UR4, URZ ;  /* 0x0000000406047290 */ /* 0x000fe2000fffe0ff */
[----:B------:R-:W1:Y:S03]  /*3150*/  SYNCS.PHASECHK.TRANS64.TRYWAIT P0, [UR75+0xb0], R0 ;  /* 0x0000b000ff0075a7 */ /* 0x000e66000800114b */
[----:B------:R-:W-:Y:S01]  /*3160*/  ULEA UR8, UR8, UR4, 0x14 ;  /* 0x0000000408087291 */ /* 0x000fe2000f8ea0ff */
[----:B-123--:R-:W-:Y:S11]  /*3170*/  @!P0 BRA `(.L_x_53) ;  /* 0x0000004400f88947 */ /* 0x00eff60003800000 */
.L_x_129:
[----:B------:R-:W-:Y:S01]  /*3180*/  IADD3 R10, PT, PT, R10, 0x1, RZ ;  /* 0x000000010a0a7810 */ /* 0x000fe20007ffe0ff */
[----:B------:R-:W-:Y:S06]  /*3190*/  BRA.U !UP3, `(.L_x_54) ;  /* 0x000000050bec7547 */ /* 0x000fec000b800000 */
[----:B------:R-:W-:Y:S01]  /*31a0*/  R2UR UR69, R13 ;  /* 0x000000000d4572ca */ /* 0x000fe200000e0000 */
[----:B------:R-:W-:Y:S01]  /*31b0*/  UPLOP3.LUT UP4, UPT, UPT, UPT, UPT, 0x40, 0x4 ;  /* 0x000000000004789c */ /* 0x000fe20003f8e870 */
[----:B------:R-:W-:Y:S01]  /*31c0*/  R2UR UR68, R12 ;  /* 0x000000000c4472ca */ /* 0x000fe200000e0000 */
[----:B------:R-:W-:-:S14]  /*31d0*/  UMOV UR7, UR9 ;  /* 0x0000000900077c82 */ /* 0x000fdc0008000000 */
.L_x_57:
[----:B------:R-:W-:Y:S02]  /*31e0*/  UIADD3 UR69, UPT, UPT, UR69, 0x1, URZ ;  /* 0x0000000145457890 */ /* 0x000fe4000fffe0ff */
[----:B--2---:R-:W-:Y:S02]  /*31f0*/  ULEA UR5, UR7, UR71, 0x3 ;  /* 0x0000004707057291 */ /* 0x004fe4000f8e18ff */
[----:B------:R-:W-:Y:S01]  /*3200*/  UISETP.NE.AND UP0, UPT, UR69, URZ, UPT ;  /* 0x000000ff4500728c */ /* 0x000fe2000bf05270 */
[----:B------:R-:W-:Y:S10]  /*3210*/  @P2 BRA `(.L_x_55) ;  /* 0x00000000000c2947 */ /* 0x000ff40003800000 */
[----:B-1----:R-:W-:Y:S04]  /*3220*/  SHF.L.U32 R3, R8, 0x1f, RZ ;  /* 0x0000001f08037819 */ /* 0x002fe800000006ff */
[----:B------:R-:W1:Y:S02]  /*3230*/  SYNCS.PHASECHK.TRANS64.TRYWAIT P0, [UR5], R3 ;  /* 0x00000003ff0075a7 */ /* 0x000e640008001105 */
[----:B-1----:R-:W-:Y:S05]  /*3240*/  @!P0 BRA `(.L_x_56) ;  /* 0x0000004400dc8947 */ /* 0x002fea0003800000 */
.L_x_55:
[----:B------:R-:W-:Y:S01]  /*3250*/  UISETP.NE.AND UP1, UPT, UR68, 0x1, UPT ;  /* 0x000000014400788c */ /* 0x000fe2000bf25270 */
[----:B------:R-:W-:Y:S01]  /*3260*/  PLOP3.LUT P2, PT, PT, PT, PT, 0x80, 0x8 ;  /* 0x000000000008781c */ /* 0x000fe20003f4f070 */
[----:B------:R-:W-:Y:S01]  /*3270*/  UIADD3 UR9, UPT, UPT, UR7, 0x1, URZ ;  /* 0x0000000107097890 */ /* 0x000fe2000fffe0ff */
[----:B-1----:R-:W-:Y:S01]  /*3280*/  MOV.SPILL R3, UR75 ;  /* 0x0000004b00037c02 */ /* 0x002fe20009000f00 */
[----:B------:R-:W-:Y:S01]  /*3290*/  UIADD3 UR70, UPT, UPT, UR5, 0x18, URZ ;  /* 0x0000001805467890 */ /* 0x000fe2000fffe0ff */
[----:B------:R-:W-:Y:S01]  /*32a0*/  MOV.SPILL R2, UR74 ;  /* 0x0000004a00027c02 */ /* 0x000fe20009000f00 */
[----:B------:R-:W-:Y:S01]  /*32b0*/  UISETP.NE.AND UP2, UPT, UR9, 0x3, UPT ;  /* 0x000000030900788c */ /* 0x000fe2000bf45270 */
[----:B------:R-:W-:Y:S01]  /*32c0*/  PLOP3.LUT P0, PT, PT, PT, UP1, 0x80, 0x8 ;  /* 0x000000000008781c */ /* 0x000fe20003f0f018 */
[----:B------:R-:W-:Y:S02]  /*32d0*/  ULEA UR6, UR7, UR73, 0xb ;  /* 0x0000004907067291 */ /* 0x000fe4000f8e58ff */
[----:B------:R-:W-:Y:S02]  /*32e0*/  USEL UR5, URZ, 0x1, UP2 ;  /* 0x00000001ff057887 */ /* 0x000fe40009000000 */
[----:B------:R-:W-:Y:S02]  /*32f0*/  USEL UR9, UR9, URZ, UP2 ;  /* 0x000000ff09097287 */ /* 0x000fe40009000000 */
[----:B------:R-:W-:Y:S02]  /*3300*/  ULEA UR4, UR7, UR72, 0xb ;  /* 0x0000004807047291 */ /* 0x000fe4000f8e58ff */
[----:B------:R-:W-:Y:S01]  /*3310*/  @UP1 ULEA UR7, UR9, UR71, 0x3 ;  /* 0x0000004709071291 */ /* 0x000fe2000f8e18ff */
[----:B------:R-:W-:Y:S01]  /*3320*/  LOP3.LUT R8, R8, UR5, RZ, 0x3c, !PT ;  /* 0x0000000508087c12 */ /* 0x000fe2000f8e3cff */
[----:B------:R-:W-:Y:S02]  /*3330*/  UIADD3 UR20, UPT, UPT, UR6, 0x40, URZ ;  /* 0x0000004006147890 */ /* 0x000fe4000fffe0ff */
[----:B------:R-:W-:Y:S01]  /*3340*/  UIADD3 UR18, UPT, UPT, UR4, 0x40, URZ ;  /* 0x0000004004127890 */ /* 0x000fe2000fffe0ff */
[----:B------:R-:W-:Y:S01]  /*3350*/  @P0 SHF.L.U32 R0, R8, 0x1f, RZ ;  /* 0x0000001f08000819 */ /* 0x000fe200000006ff */
[----:B------:R-:W-:Y:S02]  /*3360*/  UIADD3 UR14, UPT, UPT, UR6, 0x80, URZ ;  /* 0x00000080060e7890 */ /* 0x000fe4000fffe0ff */
[----:B------:R-:W-:Y:S01]  /*3370*/  UIADD3 UR12, UPT, UPT, UR4, 0x80, URZ ;  /* 0x00000080040c7890 */ /* 0x000fe2000fffe0ff */
[----:B------:R2:W3:Y:S01]  /*3380*/  @P0 SYNCS.PHASECHK.TRANS64.TRYWAIT P2, [UR7], R0 ;  /* 0x00000000ff0005a7 */ /* 0x0004e20008041107 */
[----:B------:R-:W-:Y:S02]  /*3390*/  UIADD3 UR66, UPT, UPT, UR6, 0xc0, URZ ;  /* 0x000000c006427890 */ /* 0x000fe4000fffe0ff */
        /* <DEDUP_REMOVED lines=24> */
[----:B------:R-:W-:Y:S01]  /*3520*/  UIADD3 UR68, UPT, UPT, UR68, -0x1, URZ ;  /* 0xffffffff44447890 */ /* 0x000fe2000fffe0ff */
[----:B------:R-:W-:Y:S01]  /*3530*/  UMOV UR7, 0x20004020 ;  /* 0x2000402000077882 */ /* 0x000fe20000000000 */
[----:B------:R-:W-:Y:S01]  /*3540*/  UMOV UR74, 0x0 ;  /* 0x00000000004a7882 */ /* 0x000fe20000000000 */
[----:B------:R-:W-:Y:S01]  /*3550*/  UMOV UR75, 0x4118910 ;  /* 0x04118910004b7882 */ /* 0x000fe20000000000 */
[----:B------:R-:W-:Y:S01]  /*3560*/  UMOV UR5, 0x20004020 ;  /* 0x2000402000057882 */ /* 0x000fe20000000000 */
[----:B------:R-:W-:Y:S01]  /*3570*/  UMOV UR21, 0x20004020 ;  /* 0x2000402000157882 */ /* 0x000fe20000000000 */
[----:B------:R1:W-:Y:S01]  /*3580*/  UTCHMMA gdesc[UR4], gdesc[UR6], tmem[UR8], tmem[UR74], idesc[UR75], UP4 ;  /* 0x00ff4a06040075ea */ /* 0x0003e2000a000008 */
[----:B------:R-:W-:Y:S01]  /*3590*/  UPLOP3.LUT UP4, UPT, UPT, UPT, UPT, 0x80, 0x8 ;  /* 0x000000000008789c */ /* 0x000fe20003f8f070 */
[----:B------:R-:W-:Y:S01]  /*35a0*/  UMOV UR19, 0x20004020 ;  /* 0x2000402000137882 */ /* 0x000fe20000000000 */
[----:B------:R-:W-:Y:S01]  /*35b0*/  UMOV UR15, 0x20004020 ;  /* 0x20004020000f7882 */ /* 0x000fe20000000000 */
[----:B------:R4:W-:Y:S01]  /*35c0*/  UTCHMMA gdesc[UR18], gdesc[UR20], tmem[UR8], tmem[UR74], idesc[UR75], UPT ;  /* 0x00ff4a14120075ea */ /* 0x0009e2000b800008 */
[----:B------:R-:W-:Y:S01]  /*35d0*/  UMOV UR13, 0x20004020 ;  /* 0x20004020000d7882 */ /* 0x000fe20000000000 */
        /* <DEDUP_REMOVED lines=18> */
[----:B-1----:R-:W-:Y:S01]  /*3700*/  UIADD3 UR4, UPT, UPT, UR4, 0x3c0, URZ ;  /* 0x000003c004047890 */ /* 0x002fe2000fffe0ff */
[----:B------:R-:W-:Y:S01]  /*3710*/  UMOV UR6, 0x0 ;  /* 0x0000000000067882 */ /* 0x000fe20000000000 */
[----:B------:R-:W-:Y:S01]  /*3720*/  UMOV UR7, 0x4118910 ;  /* 0x0411891000077882 */ /* 0x000fe20000000000 */
[----:B------:R-:W-:Y:S01]  /*3730*/  UMOV UR31, 0x20004020 ;  /* 0x20004020001f7882 */ /* 0x000fe20000000000 */
[----:B----4-:R-:W-:Y:S01]  /*3740*/  UMOV UR20, 0x0 ;  /* 0x0000000000147882 */ /* 0x010fe20000000000 */
[----:B------:R-:W-:Y:S01]  /*3750*/  UMOV UR21, 0x4118910 ;  /* 0x0411891000157882 */ /* 0x000fe20000000000 */
[----:B------:R-:W-:Y:S01]  /*3760*/  UMOV UR18, 0x0 ;  /* 0x0000000000127882 */ /* 0x000fe20000000000 */
[----:B------:R1:W-:Y:S01]  /*3770*/  UTCHMMA gdesc[UR12], gdesc[UR14], tmem[UR8], tmem[UR20], idesc[UR21], UPT ;  /* 0x00ff140e0c0075ea */ /* 0x0003e2000b800008 */
[----:B------:R-:W-:Y:S01]  /*3780*/  UTCHMMA gdesc[UR64], gdesc[UR66], tmem[UR8], tmem[UR20], idesc[UR21], UPT ;  /* 0x00ff1442400075ea */ /* 0x000fe2000b800008 */
[----:B------:R-:W-:Y:S01]  /*3790*/  UMOV UR19, 0x4118910 ;  /* 0x0411891000137882 */ /* 0x000fe20000000000 */
[----:B------:R-:W-:Y:S01]  /*37a0*/  UTCHMMA gdesc[UR60], gdesc[UR62], tmem[UR8], tmem[UR20], idesc[UR21], UPT ;  /* 0x00ff143e3c0075ea */ /* 0x000fe2000b800008 */
[----:B------:R-:W-:Y:S01]  /*37b0*/  UTCHMMA gdesc[UR56], gdesc[UR58], tmem[UR8], tmem[UR18], idesc[UR19], UPT ;  /* 0x00ff123a380075ea */ /* 0x000fe2000b800008 */
[----:B------:R-:W-:Y:S01]  /*37c0*/  UTCHMMA gdesc[UR52], gdesc[UR54], tmem[UR8], tmem[UR18], idesc[UR19], UPT ;  /* 0x00ff1236340075ea */ /* 0x000fe2000b800008 */
[----:B------:R-:W-:Y:S01]  /*37d0*/  UTCHMMA gdesc[UR48], gdesc[UR50], tmem[UR8], tmem[UR18], idesc[UR19], UPT ;  /* 0x00ff1232300075ea */ /* 0x000fe2000b800008 */
[----:B------:R-:W-:Y:S01]  /*37e0*/  UTCHMMA gdesc[UR44], gdesc[UR46], tmem[UR8], tmem[UR6], idesc[UR7], UPT ;  /* 0x00ff062e2c0075ea */ /* 0x000fe2000b800008 */
[----:B------:R-:W-:Y:S01]  /*37f0*/  UMOV UR29, 0x20004020 ;  /* 0x20004020001d7882 */ /* 0x000fe20000000000 */
[----:B------:R-:W-:Y:S01]  /*3800*/  UMOV UR27, 0x20004020 ;  /* 0x20004020001b7882 */ /* 0x000fe20000000000 */
[----:B------:R-:W-:Y:S01]  /*3810*/  UMOV UR25, 0x20004020 ;  /* 0x2000402000197882 */ /* 0x000fe20000000000 */
[----:B------:R-:W-:Y:S01]  /*3820*/  UMOV UR23, 0x20004020 ;  /* 0x2000402000177882 */ /* 0x000fe20000000000 */
[----:B------:R-:W-:Y:S01]  /*3830*/  UMOV UR17, 0x20004020 ;  /* 0x2000402000117882 */ /* 0x000fe20000000000 */
[----:B------:R-:W-:Y:S01]  /*3840*/  UMOV UR11, 0x20004020 ;  /* 0x20004020000b7882 */ /* 0x000fe20000000000 */
[----:B------:R-:W-:Y:S02]  /*3850*/  R2UR.FILL UR75, R3 ;  /* 0x00000000034b72ca */ /* 0x000fe400004e0000 */
[----:B------:R-:W-:Y:S01]  /*3860*/  R2UR.FILL UR74, R2 ;  /* 0x00000000024a72ca */ /* 0x000fe200004e0000 */
[----:B-1----:R-:W-:Y:S01]  /*3870*/  UMOV UR12, 0x0 ;  /* 0x00000000000c7882 */ /* 0x002fe20000000000 */
[----:B------:R-:W-:Y:S01]  /*3880*/  UMOV UR13, 0x4118910 ;  /* 0x04118910000d7882 */ /* 0x000fe20000000000 */
[----:B------:R-:W-:Y:S01]  /*3890*/  UMOV UR14, 0x0 ;  /* 0x00000000000e7882 */ /* 0x000fe20000000000 */
[----:B------:R-:W-:Y:S01]  /*38a0*/  UTCHMMA gdesc[UR40], gdesc[UR42], tmem[UR8], tmem[UR12], idesc[UR13], UPT ;  /* 0x00ff0c2a280075ea */ /* 0x000fe2000b800008 */
[----:B------:R-:W-:Y:S01]  /*38b0*/  UTCHMMA gdesc[UR36], gdesc[UR38], tmem[UR8], tmem[UR6], idesc[UR7], UPT ;  /* 0x00ff0626240075ea */ /* 0x000fe2000b800008 */
[----:B------:R-:W-:Y:S01]  /*38c0*/  UMOV UR15, 0x4118910 ;  /* 0x04118910000f7882 */ /* 0x000fe20000000000 */
[----:B------:R-:W-:Y:S01]  /*38d0*/  UTCHMMA gdesc[UR32], gdesc[UR34], tmem[UR8], tmem[UR18], idesc[UR19], UPT ;  /* 0x00ff1222200075ea */ /* 0x000fe2000b800008 */
[----:B------:R-:W-:Y:S01]  /*38e0*/  UTCHMMA gdesc[UR28], gdesc[UR30], tmem[UR8], tmem[UR14], idesc[UR15], UPT ;  /* 0x00ff0e1e1c0075ea */ /* 0x000fe2000b800008 */
[----:B------:R-:W-:Y:S01]  /*38f0*/  UTCHMMA gdesc[UR24], gdesc[UR26], tmem[UR8], tmem[UR12], idesc[UR13], UPT ;  /* 0x00ff0c1a180075ea */ /* 0x000fe2000b800008 */
[----:B------:R1:W-:Y:S01]  /*3900*/  UTCHMMA gdesc[UR16], gdesc[UR22], tmem[UR8], tmem[UR6], idesc[UR7], UPT ;  /* 0x00ff0616100075ea */ /* 0x0003e2000b800008 */
[----:B------:R2:W-:Y:S01]  /*3910*/  UTCHMMA gdesc[UR4], gdesc[UR10], tmem[UR8], tmem[UR76], idesc[UR77], UPT ;  /* 0x00ff4c0a040075ea */ /* 0x0005e2000b800008 */
[----:B------:R2:W-:Y:S01]  /*3920*/  UTCBAR [UR70], URZ ;  /* 0x000000ff460073e9 */ /* 0x0005e200080000ff */
[----:B-1----:R-:W-:Y:S01]  /*3930*/  UMOV UR7, UR9 ;  /* 0x0000000900077c82 */ /* 0x002fe20008000000 */
[----:B---3--:R-:W-:Y:S05]  /*3940*/  BRA.U UP0, `(.L_x_57) ;  /* 0xfffffff900247547 */ /* 0x008fea000b83ffff */
.L_x_54:
[----:B--2---:R-:W-:Y:S01]  /*3950*/  UIADD3 UR4, UPT, UPT, UR74, 0x1, URZ ;  /* 0x000000014a047890 */ /* 0x004fe2000fffe0ff */
[C---:B------:R-:W-:Y:S01]  /*3960*/  ISETP.NE.AND P0, PT, R10.reuse, 0x2, PT ;  /* 0x000000020a00780c */ /* 0x040fe20003f05270 */
[----:B------:R-:W-:Y:S02]  /*3970*/  UIADD3 UR5, UPT, UPT, UR75, 0x90, URZ ;  /* 0x000000904b057890 */ /* 0x000fe4000fffe0ff */
[----:B------:R-:W-:Y:S01]  /*3980*/  UISETP.NE.AND UP0, UPT, UR4, 0x4, UPT ;  /* 0x000000040400788c */ /* 0x000fe2000bf05270 */
[----:B-1----:R-:W-:Y:S02]  /*3990*/  SEL R0, RZ, 0x1, P0 ;  /* 0x00000001ff007807 */ /* 0x002fe40000000000 */
[----:B------:R-:W-:Y:S01]  /*39a0*/  SEL R10, R10, RZ, P0 ;  /* 0x000000ff0a0a7207 */ /* 0x000fe20000000000 */
[----:B------:R-:W-:Y:S01]  /*39b0*/  USEL UR6, URZ, 0x1, UP0 ;  /* 0x00000001ff067887 */ /* 0x000fe20008000000 */
[----:B------:R-:W-:Y:S01]  /*39c0*/  LOP3.LUT R9, R9, R0, RZ, 0x3c, !PT ;  /* 0x0000000009097212 */ /* 0x000fe200078e3cff */
[----:B------:R-:W-:Y:S01]  /*39d0*/  USEL UR74, UR4, URZ, UP0 ;  /* 0x000000ff044a7287 */ /* 0x000fe20008000000 */
[----:B------:R1:W-:Y:S03]  /*39e0*/  UTCBAR [UR5], URZ ;  /* 0x000000ff050073e9 */ /* 0x0003e600080000ff */
[----:B------:R-:W-:Y:S01]  /*39f0*/  LOP3.LUT R11, R11, UR6, RZ, 0x3c, !PT ;  /* 0x000000060b0b7c12 */ /* 0x000fe2000f8e3cff */
[----:B------:R-:W-:Y:S07]  /*3a00*/  @P1 BRA `(.L_x_58) ;  /* 0xfffffff400581947 */ /* 0x000fee000383ffff */
[----:B------:R-:W2:Y:S01]  /*3a10*/  S2UR UR8, SR_CgaCtaId ;  /* 0x00000000000879c3 */ /* 0x000ea20000008800 */
[----:B------:R-:W-:Y:S01]  /*3a20*/  ELECT P0, URZ, PT ;  /* 0x0000000000ff782f */ /* 0x000fe20003800000 */
[----:B------:R-:W-:Y:S01]  /*3a30*/  IMAD.MOV.U32 R0, RZ, RZ, 0x1 ;  /* 0x00000001ff007424 */ /* 0x000fe200078e00ff */
[----:B------:R-:W-:Y:S01]  /*3a40*/  UIADD3 UR71, UPT, UPT, UR71, 0xb0, URZ ;  /* 0x000000b047477890 */ /* 0x000fe2000fffe0ff */
[----:B------:R-:W-:Y:S01]  /*3a50*/  SHF.L.U32 R3, R11, 0x1f, RZ ;  /* 0x0000001f0b037819 */ /* 0x000fe200000006ff */
[----:B------:R-:W-:-:S03]  /*3a60*/  UMOV UR4, 0x40 ;  /* 0x0000004000047882 */ /* 0x000fc60000000000 */
[----:B------:R-:W-:Y:S01]  /*3a70*/  UVIRTCOUNT.DEALLOC.SMPOOL 0x80 ;  /* 0x000000800000784c */ /* 0x000fe20000000000 */
[----:B--2---:R-:W-:Y:S02]  /*3a80*/  ULEA UR8, UR8, UR4, 0x18 ;  /* 0x0000000408087291 */ /* 0x004fe4000f8ec0ff */
[----:B------:R-:W-:-:S07]  /*3a90*/  ULEA UR4, UR74, UR71, 0x3 ;  /* 0x000000474a047291 */ /* 0x000fce000f8e18ff */
[----:B------:R2:W-:Y:S02]  /*3aa0*/  @P0 STS.U8 [UR8+0x1c], R0 ;  /* 0x00001c00ff000988 */ /* 0x0005e40008000008 */
[----:B------:R-:W3:Y:S02]  /*3ab0*/  SYNCS.PHASECHK.TRANS64.TRYWAIT P0, [UR4], R3 ;  /* 0x00000003ff0075a7 */ /* 0x000ee40008001104 */
[----:B--23--:R-:W-:Y:S05]  /*3ac0*/  @!P0 BRA `(.L_x_59) ;  /* 0x0000003c00d48947 */ /* 0x00cfea0003800000 */
.L_x_132:
[----:B------:R-:W-:-:S04]  /*3ad0*/  UIADD3 UR4, UPT, UPT, UR74, 0x1, URZ ;  /* 0x000000014a047890 */ /* 0x000fc8000fffe0ff */
[----:B------:R-:W-:-:S04]  /*3ae0*/  UISETP.NE.AND UP0, UPT, UR4, 0x4, UPT ;  /* 0x000000040400788c */ /* 0x000fc8000bf05270 */
[----:B------:R-:W-:Y:S02]  /*3af0*/  USEL UR6, URZ, 0x1, UP0 ;  /* 0x00000001ff067887 */ /* 0x000fe40008000000 */
[----:B------:R-:W-:-:S04]  /*3b00*/  USEL UR4, UR4, URZ, UP0 ;  /* 0x000000ff04047287 */ /* 0x000fc80008000000 */
[----:B-1----:R-:W-:Y:S01]  /*3b10*/  ULEA UR5, UR4, UR71, 0x3 ;  /* 0x0000004704057291 */ /* 0x002fe2000f8e18ff */
[----:B------:R-:W-:-:S04]  /*3b20*/  LOP3.LUT R2, R11, UR6, RZ, 0x3c, !PT ;  /* 0x000000060b027c12 */ /* 0x000fc8000f8e3cff */
[----:B--2---:R-:W-:-:S04]  /*3b30*/  SHF.L.U32 R3, R2, 0x1f, RZ ;  /* 0x0000001f02037819 */ /* 0x004fc800000006ff */
[----:B------:R-:W1:Y:S02]  /*3b40*/  SYNCS.PHASECHK.TRANS64.TRYWAIT P0, [UR5], R3 ;  /* 0x00000003ff0075a7 */ /* 0x000e640008001105 */
[----:B-1----:R-:W-:Y:S05]  /*3b50*/  @!P0 BRA `(.L_x_60) ;  /* 0x0000003c00c88947 */ /* 0x002fea0003800000 */
.L_x_134:
        /* <DEDUP_REMOVED lines=9> */
.L_x_136:
[----:B------:R-:W-:-:S04]  /*3bf0*/  UIADD3 UR4, UPT, UPT, UR4, 0x1, URZ ;  /* 0x0000000104047890 */ /* 0x000fc8000fffe0ff */
[----:B------:R-:W-:-:S04]  /*3c00*/  UISETP.NE.AND UP0, UPT, UR4, 0x4, UPT ;  /* 0x000000040400788c */ /* 0x000fc8000bf05270 */
[----:B------:R-:W-:Y:S02]  /*3c10*/  USEL UR5, URZ, 0x1, UP0 ;  /* 0x00000001ff057887 */ /* 0x000fe40008000000 */
[----:B------:R-:W-:-:S04]  /*3c20*/  USEL UR4, UR4, URZ, UP0 ;  /* 0x000000ff04047287 */ /* 0x000fc80008000000 */
[----:B------:R-:W-:Y:S01]  /*3c30*/  ULEA UR4, UR4, UR71, 0x3 ;  /* 0x0000004704047291 */ /* 0x000fe2000f8e18ff */
[----:B-1----:R-:W-:-:S04]  /*3c40*/  LOP3.LUT R3, R2, UR5, RZ, 0x3c, !PT ;  /* 0x0000000502037c12 */ /* 0x002fc8000f8e3cff */
[----:B------:R-:W-:-:S04]  /*3c50*/  SHF.L.U32 R3, R3, 0x1f, RZ ;  /* 0x0000001f03037819 */ /* 0x000fc800000006ff */
[----:B------:R-:W1:Y:S02]  /*3c60*/  SYNCS.PHASECHK.TRANS64.TRYWAIT P0, [UR4], R3 ;  /* 0x00000003ff0075a7 */ /* 0x000e640008001104 */
[----:B-1----:R-:W-:Y:S05]  /*3c70*/  @!P0 BRA `(.L_x_62) ;  /* 0x0000003c00b08947 */ /* 0x002fea0003800000 */
.L_x_138:
[----:B------:R-:W-:Y:S01]  /*3c80*/  NOP ;  /* 0x0000000000007918 */ /* 0x000fe20000000000 */
[----:B-1----:R-:W1:Y:S01]  /*3c90*/  LDS R0, [UR8+0x14] ;  /* 0x00001408ff007984 */ /* 0x002e620008000800 */
[----:B------:R-:W-:Y:S01]  /*3ca0*/  R2UR UR4, R14 ;  /* 0x000000000e0472ca */ /* 0x000fe200000e0000 */
[----:B------:R-:W-:Y:S01]  /*3cb0*/  UMOV UR5, 0xffff ;  /* 0x0000ffff00057882 */ /* 0x000fe20000000000 */
[----:B------:R-:W-:-:S11]  /*3cc0*/  UMOV UR6, 0x1 ;  /* 0x0000000100067882 */ /* 0x000fd60000000000 */
[----:B------:R-:W-:-:S04]  /*3cd0*/  ULOP3.LUT UR4, UR4, 0xffff, URZ, 0xc0, !UPT ;  /* 0x0000ffff04047892 */ /* 0x000fc8000f8ec0ff */
[----:B------:R-:W-:-:S04]  /*3ce0*/  USHF.R.U32.HI UR4, URZ, 0x5, UR4 ;  /* 0x00000005ff047899 */ /* 0x000fc80008011604 */
[----:B------:R-:W-:Y:S02]  /*3cf0*/  USHF.L.U32 UR5, UR5, UR4, URZ ;  /* 0x0000000405057299 */ /* 0x000fe400080006ff */
[----:B------:R-:W-:-:S04]  /*3d00*/  USHF.L.U32 UR4, UR6, UR4, URZ ;  /* 0x0000000406047299 */ /* 0x000fc800080006ff */
[----:B-1----:R-:W-:-:S04]  /*3d10*/  LOP3.LUT R0, R0, UR5, RZ, 0xc0, !PT ;  /* 0x0000000500007c12 */ /* 0x002fc8000f8ec0ff */
[----:B------:R-:W-:-:S13]  /*3d20*/  ISETP.NE.AND P0, PT, R0, UR5, PT ;  /* 0x0000000500007c0c */ /* 0x000fda000bf05270 */
[----:B------:R-:W-:Y:S05]  /*3d30*/  @P0 BRA `(.L_x_63) ;  /* 0x0000000000580947 */ /* 0x000fea0003800000 */
[----:B------:R-:W1:Y:S02]  /*3d40*/  LDS R0, [UR8+0x18] ;  /* 0x00001808ff007984 */ /* 0x000e640008000800 */
[----:B-1----:R-:W-:-:S04]  /*3d50*/  LOP3.LUT R0, R0, UR4, RZ, 0xc0, !PT ;  /* 0x0000000400007c12 */ /* 0x002fc8000f8ec0ff */
[----:B------:R-:W-:-:S13]  /*3d60*/  ISETP.NE.AND P0, PT, R0, UR4, PT ;  /* 0x0000000400007c0c */ /* 0x000fda000bf05270 */
[----:B------:R-:W-:Y:S05]  /*3d70*/  @P0 BRA `(.L_x_64) ;  /* 0x00000000003c0947 */ /* 0x000fea0003800000 */
[----:B------:R-:W1:Y:S01]  /*3d80*/  S2R R2, SR_LANEID ;  /* 0x0000000000027919 */ /* 0x000e620000000000 */
[----:B------:R-:W-:Y:S01]  /*3d90*/  ULOP3.LUT UR5, URZ, UR5, URZ, 0x33, !UPT ;  /* 0x00000005ff057292 */ /* 0x000fe2000f8e33ff */
[----:B------:R-:W-:Y:S01]  /*3da0*/  LOP3.LUT R4, RZ, UR4, RZ, 0x33, !PT ;  /* 0x00000004ff047c12 */ /* 0x000fe2000f8e33ff */
[----:B------:R-:W-:Y:S02]  /*3db0*/  VOTEU.ANY UR4, UPT, PT ;  /* 0x0000000000047886 */ /* 0x000fe400038e0100 */
[----:B------:R-:W-:Y:S01]  /*3dc0*/  UFLO.U32 UR4, UR4 ;  /* 0x00000004000472bd */ /* 0x000fe200080e0000 */
[----:B------:R-:W2:Y:S01]  /*3dd0*/  REDUX UR6, R4 ;  /* 0x00000000040673c4 */ /* 0x000ea20000000000 */
[----:B------:R-:W-:-:S06]  /*3de0*/  IMAD.U32 R0, RZ, RZ, UR5 ;  /* 0x00000005ff007e24 */ /* 0x000fcc000f8e00ff */
[----:B------:R3:W-:Y:S01]  /*3df0*/  UTCATOMSWS.AND URZ, UR5 ;  /* 0x0000000500ff79e3 */ /* 0x0007e20008000000 */
[----:B------:R-:W4:Y:S01]  /*3e00*/  REDUX UR7, R0 ;  /* 0x00000000000773c4 */ /* 0x000f220000000000 */
[----:B-1----:R-:W-:Y:S01]  /*3e10*/  ISETP.EQ.U32.AND P0, PT, R2, UR4, PT ;  /* 0x0000000402007c0c */ /* 0x002fe2000bf02070 */
[----:B--2---:R-:W-:Y:S01]  /*3e20*/  IMAD.U32 R2, RZ, RZ, UR6 ;  /* 0x00000006ff027e24 */ /* 0x004fe2000f8e00ff */
[----:B----4-:R-:W-:-:S11]  /*3e30*/  MOV R3, UR7 ;  /* 0x0000000700037c02 */ /* 0x010fd60008000f00 */
[----:B------:R3:W-:Y:S04]  /*3e40*/  @P0 ATOMS.AND RZ, [UR8+0x14], R3 ;  /* 0x00001403ffff098c */ /* 0x0007e8000a800008 */
[----:B------:R3:W-:Y:S01]  /*3e50*/  @P0 ATOMS.AND RZ, [UR8+0x18], R2 ;  /* 0x00001802ffff098c */ /* 0x0007e2000a800008 */
[----:B------:R-:W-:Y:S05]  /*3e60*/  BRA `(.L_x_65) ;  /* 0x0000000000147947 */ /* 0x000fea0003800000 */
.L_x_64:
[----:B------:R-:W-:Y:S02]  /*3e70*/  MOV R2, 0x3e90 ;  /* 0x00003e9000027802 */ /* 0x000fe40000000f00 */
[----:B-----5:R-:W-:Y:S05]  /*3e80*/  CALL.REL.NOINC `($__internal_0_$__cuda_sm10x_tcgen05_guardrail_trap_col_being_dealloced_not_returned_by_alloc) ;  /* 0x0000004000207944 */ /* 0x020fea0003c00000 */
[----:B------:R-:W-:Y:S05]  /*3e90*/  BRA `(.L_x_65) ;  /* 0x0000000000087947 */ /* 0x000fea0003800000 */
.L_x_63:
[----:B------:R-:W-:Y:S02]  /*3ea0*/  MOV R2, 0x3ec0 ;  /* 0x00003ec000027802 */ /* 0x000fe40000000f00 */
[----:B-----5:R-:W-:Y:S05]  /*3eb0*/  CALL.REL.NOINC `($__internal_2_$__cuda_sm10x_tcgen05_guardrail_trap_unallocated_columns_being_dealloced) ;  /* 0x00000040002c7944 */ /* 0x020fea0003c00000 */
.L_x_65:
[----:B------:R-:W-:Y:S01]  /*3ec0*/  NOP ;  /* 0x0000000000007918 */ /* 0x000fe20000000000 */
[----:B---3--:R-:W-:Y:S05]  /*3ed0*/  EXIT ;  /* 0x000000000000794d */ /* 0x008fea0003800000 */
.L_x_47:
[----:B------:R-:W-:-:S09]  /*3ee0*/  UISETP.NE.OR UP2, UPT, UR10, 0x3, !UP2 ;  /* 0x000000030a00788c */ /* 0x000fd2000d745670 */
[----:B------:R-:W-:Y:S05]  /*3ef0*/  BRA.U UP2, `(.L_x_66) ;  /* 0x0000000d02b07547 */ /* 0x000fea000b800000 */
[----:B------:R-:W1:Y:S01]  /*3f00*/  LDC R0, c[0x0][0xb30] ;  /* 0x0002cc00ff007b82 */ /* 0x000e620000000800 */
[----:B------:R-:W2:Y:S01]  /*3f10*/  LDCU.64 UR4, c[0x0][0x888] ;  /* 0x00011100ff0477ac */ /* 0x000ea20008000a00 */
[----:B------:R-:W-:Y:S02]  /*3f20*/  HFMA2 R25, -RZ, RZ, 0, 0 ;  /* 0x00000000ff197431 */ /* 0x000fe400000001ff */
[----:B------:R-:W-:Y:S01]  /*3f30*/  IMAD.MOV.U32 R34, RZ, RZ, 0x1 ;  /* 0x00000001ff227424 */ /* 0x000fe200078e00ff */
[----:B------:R-:W-:Y:S01]  /*3f40*/  MOV R23, 0x2000 ;  /* 0x0000200000177802 */ /* 0x000fe20000000f00 */
[----:B------:R-:W4:Y:S01]  /*3f50*/  LDCU.64 UR18, c[0x0][0x890] ;  /* 0x00011200ff1277ac */ /* 0x000f220008000a00 */
[----:B------:R-:W-:Y:S01]  /*3f60*/  IMAD.MOV.U32 R27, RZ, RZ, RZ ;  /* 0x000000ffff1b7224 */ /* 0x000fe200078e00ff */
[----:B------:R-:W3:Y:S01]  /*3f70*/  LDC R19, c[0x0][0x370] ;  /* 0x0000dc00ff137b82 */ /* 0x000ee20000000800 */
[----:B------:R-:W-:Y:S01]  /*3f80*/  UMOV UR13, 0x400 ;  /* 0x00000400000d7882 */ /* 0x000fe20000000000 */
[----:B------:R-:W-:-:S02]  /*3f90*/  UPLOP3.LUT UP1, UPT, UPT, UPT, UPT, 0x40, 0x4 ;  /* 0x000000000004789c */ /* 0x000fc40003f2e870 */
[----:B------:R-:W-:Y:S01]  /*3fa0*/  ULEA UR13, UR43, UR13, 0x18 ;  /* 0x0000000d2b0d7291 */ /* 0x000fe2000f8ec0ff */
[----:B------:R-:W-:-:S03]  /*3fb0*/  UMOV UR8, URZ ;  /* 0x000000ff00087c82 */ /* 0x000fc60008000000 */
[----:B------:R-:W3:Y:S01]  /*3fc0*/  LDC R2, c[0x0][0xb0c] ;  /* 0x0002c300ff027b82 */ /* 0x000ee20000000800 */
[----:B--2---:R-:W-:Y:S02]  /*3fd0*/  UISETP.NE.U32.AND UP3, UPT, UR4, URZ, UPT ;  /* 0x000000ff0400728c */ /* 0x004fe4000bf65070 */
[----:B----4-:R-:W-:-:S05]  /*3fe0*/  UISETP.NE.U32.AND UP4, UPT, UR18, URZ, UPT ;  /* 0x000000ff1200728c */ /* 0x010fca000bf85070 */
[----:B------:R-:W2:Y:S01]  /*3ff0*/  LDC R18, c[0x0][0xb20] ;  /* 0x0002c800ff127b82 */ /* 0x000ea20000000800 */
[----:B-1----:R-:W-:Y:S01]  /*4000*/  ISETP.NE.AND P1, PT, R0, 0x1, PT ;  /* 0x000000010000780c */ /* 0x002fe20003f25270 */
[----:B------:R-:W-:Y:S02]  /*4010*/  UISETP.NE.AND.EX UP3, UPT, UR5, URZ, UPT, UP3 ;  /* 0x000000ff0500728c */ /* 0x000fe4000bf65330 */
[----:B------:R-:W-:-:S04]  /*4020*/  UISETP.NE.AND.EX UP4, UPT, UR19, URZ, UPT, UP4 ;  /* 0x000000ff1300728c */ /* 0x000fc8000bf85340 */
[----:B-----5:R-:W1:Y:S08]  /*4030*/  LDC.64 R32, c[0x0][0x348] ;  /* 0x0000d200ff207b82 */ /* 0x020e700000000a00 */
[----:B------:R-:W4:Y:S08]  /*4040*/  LDC.64 R16, c[0x0][0xb10] ;  /* 0x0002c400ff107b82 */ /* 0x000f300000000a00 */
[----:B------:R-:W1:Y:S08]  /*4050*/  LDC.64 R6, c[0x0][0xb18] ;  /* 0x0002c600ff067b82 */ /* 0x000e700000000a00 */
[----:B------:R-:W1:Y:S08]  /*4060*/  LDC.64 R4, c[0x0][0xb28] ;  /* 0x0002ca00ff047b82 */ /* 0x000e700000000a00 */
[----:B--23--:R-:W1:Y:S02]  /*4070*/  LDC R22, c[0x0][0x374] ;  /* 0x0000dd00ff167b82 */ /* 0x00ce640000000800 */
.L_x_75:
[----:B------:R-:W-:Y:S02]  /*4080*/  LEA R0, R27, UR13, 0x3 ;  /* 0x0000000d1b007c11 */ /* 0x000fe4000f8e18ff */
[----:B------:R-:W-:Y:S02]  /*4090*/  SHF.L.U32 R3, R25, 0x1f, RZ ;  /* 0x0000001f19037819 */ /* 0x000fe400000006ff */
[----:B------:R-:W-:Y:S02]  /*40a0*/  LEA R28, R27, UR13, 0x4 ;  /* 0x0000000d1b1c7c11 */ /* 0x000fe4000f8e20ff */
[----:B--2---:R-:W2:Y:S02]  /*40b0*/  SYNCS.PHASECHK.TRANS64.TRYWAIT P0, [R0+URZ+0x70], R3 ;  /* 0x00007003000075a7 */ /* 0x004ea400080011ff */
[----:B--2---:R-:W-:Y:S05]  /*40c0*/  @!P0 BRA `(.L_x_67) ;  /* 0x0000003800b48947 */ /* 0x004fea0003800000 */
.L_x_139:
[----:B------:R-:W-:Y:S01]  /*40d0*/  ISETP.GE.AND P0, PT, R26, 0x1, PT ;  /* 0x000000011a00780c */ /* 0x000fe20003f06270 */
[----:B------:R-:W3:Y:S01]  /*40e0*/  LDS.128 R28, [R28+0x100] ;  /* 0x000100001c1c7984 */ /* 0x000ee20000000c00 */
[----:B--2---:R-:W-:Y:S01]  /*40f0*/  VIADD R0, R0, 0x80 ;  /* 0x0000008000007836 */ /* 0x004fe20000000000 */
[----:B------:R-:W-:Y:S01]  /*4100*/  @!PT LDS RZ, [RZ] ;  /* 0x00000000fffff984 */ /* 0x000fe20000000800 */
[----:B------:R-:W-:Y:S01]  /*4110*/  @!PT LDS RZ, [RZ] ;  /* 0x00000000fffff984 */ /* 0x000fe20000000800 */
[----:B------:R-:W-:Y:S01]  /*4120*/  @!PT LDS RZ, [RZ] ;  /* 0x00000000fffff984 */ /* 0x000fe20000000800 */
[----:B------:R-:W-:Y:S01]  /*4130*/  @!PT LDS RZ, [RZ] ;  /* 0x00000000fffff984 */ /* 0x000fe20000000800 */
[----:B------:R2:W-:Y:S06]  /*4140*/  MEMBAR.ALL.CTA ;  /* 0x0000000000007992 */ /* 0x0005ec0000008000 */
[----:B--2---:R-:W2:Y:S01]  /*4150*/  FENCE.VIEW.ASYNC.S ;  /* 0x00000000000073c6 */ /* 0x004ea20000000000 */
[----:B------:R-:W-:Y:S04]  /*4160*/  PRMT R0, RZ, 0x654, R0 ;  /* 0x00000654ff007816 */ /* 0x000fe80000000000 */
[----:B--2---:R2:W-:Y:S01]  /*4170*/  SYNCS.ARRIVE.TRANS64.RED.A1T0 RZ, [R0+URZ], RZ ;  /* 0x000000ff00ff79a7 */ /* 0x0045e200081004ff */
[----:B---3--:R-:W-:Y:S11]  /*4180*/  LOP3.LUT P3, RZ, R30, 0x1, RZ, 0xc0, !PT ;  /* 0x000000011eff7812 */ /* 0x008ff6000786c0ff */
[----:B------:R-:W-:Y:S02]  /*4190*/  @!UPT UIADD3 URZ, UPT, UPT, URZ, URZ, URZ ;  /* 0x000000fffffff290 */ /* 0x000fe4000fffe0ff */
[----:B------:R-:W-:Y:S02]  /*41a0*/  @P3 MOV R13, R28 ;  /* 0x0000001c000d3202 */ /* 0x000fe40000000f00 */
[----:B------:R-:W-:Y:S01]  /*41b0*/  @P3 LOP3.LUT R8, R29, 0xffff, RZ, 0xc0, !PT ;  /* 0x0000ffff1d083812 */ /* 0x000fe200078ec0ff */
[----:B--2---:R-:W-:Y:S06]  /*41c0*/  @!P0 BRA `(.L_x_68) ;  /* 0x0000000000a48947 */ /* 0x004fec0003800000 */
[----:B-1----:R-:W-:Y:S01]  /*41d0*/  IMAD.HI.U32 R37, R22, R7, RZ ;  /* 0x0000000716257227 */ /* 0x002fe200078e00ff */
[----:B------:R-:W-:Y:S02]  /*41e0*/  ISETP.NE.AND P0, PT, R6, 0x1, PT ;  /* 0x000000010600780c */ /* 0x000fe40003f05270 */
[----:B------:R-:W-:Y:S01]  /*41f0*/  ISETP.NE.AND P2, PT, R26, 0x1, PT ;  /* 0x000000011a00780c */ /* 0x000fe20003f45270 */
[----:B----4-:R-:W-:Y:S01]  /*4200*/  IMAD.HI.U32 R36, R19, R16, RZ ;  /* 0x0000001013247227 */ /* 0x010fe200078e00ff */
[----:B------:R-:W-:Y:S02]  /*4210*/  SHF.R.U32.HI R37, RZ, R18, R37 ;  /* 0x00000012ff257219 */ /* 0x000fe40000011625 */
[----:B------:R-:W-:Y:S01]  /*4220*/  ISETP.NE.AND P4, PT, R2, 0x1, PT ;  /* 0x000000010200780c */ /* 0x000fe20003f85270 */
[----:B------:R-:W-:Y:S01]  /*4230*/  IMAD.HI.U32 R38, R13, R16, RZ ;  /* 0x000000100d267227 */ /* 0x000fe200078e00ff */
[----:B------:R-:W-:Y:S02]  /*4240*/  SHF.R.U32.HI R36, RZ, R17, R36 ;  /* 0x00000011ff247219 */ /* 0x000fe40000011624 */
[----:B------:R-:W-:Y:S01]  /*4250*/  SEL R3, R22, R37, !P0 ;  /* 0x0000002516037207 */ /* 0x000fe20004000000 */
[C---:B------:R-:W-:Y:S01]  /*4260*/  IMAD.HI.U32 R37, R8.reuse, R7, RZ ;  /* 0x0000000708257227 */ /* 0x040fe200078e00ff */
[----:B------:R-:W-:Y:S02]  /*4270*/  SEL R11, R19, R36, !P4 ;  /* 0x00000024130b7207 */ /* 0x000fe40006000000 */
[----:B------:R-:W-:Y:S01]  /*4280*/  SHF.R.U32.HI R38, RZ, R17, R38 ;  /* 0x00000011ff267219 */ /* 0x000fe20000011626 */
[----:B------:R-:W-:Y:S01]  /*4290*/  IMAD.HI.U32 R40, R3, R4, RZ ;  /* 0x0000000403287227 */ /* 0x000fe200078e00ff */
[----:B------:R-:W-:Y:S03]  /*42a0*/  SHF.R.U32.HI R37, RZ, R18, R37 ;  /* 0x00000012ff257219 */ /* 0x000fe60000011625 */
[----:B------:R-:W-:Y:S01]  /*42b0*/  IMAD.HI.U32 R36, R11, R4, RZ ;  /* 0x000000040b247227 */ /* 0x000fe200078e00ff */
[----:B------:R-:W-:Y:S02]  /*42c0*/  @P2 SHF.R.U32.HI R3, RZ, R5, R40 ;  /* 0x00000005ff032219 */ /* 0x000fe40000011628 */
[----:B------:R-:W-:Y:S02]  /*42d0*/  SEL R9, R8, R37, !P0 ;  /* 0x0000002508097207 */ /* 0x000fe40004000000 */
[----:B------:R-:W-:Y:S01]  /*42e0*/  @P2 SHF.R.U32.HI R11, RZ, R5, R36 ;  /* 0x00000005ff0b2219 */ /* 0x000fe20000011624 */
[C---:B------:R-:W-:Y:S01]  /*42f0*/  IMAD R10, R26.reuse, R3, RZ ;  /* 0x000000031a0a7224 */ /* 0x040fe200078e02ff */
[----:B------:R-:W-:Y:S01]  /*4300*/  SEL R3, R13, R38, !P4 ;  /* 0x000000260d037207 */ /* 0x000fe20006000000 */
[C---:B------:R-:W-:Y:S03]  /*4310*/  IMAD.HI.U32 R14, R9.reuse, R4, RZ ;  /* 0x00000004090e7227 */ /* 0x040fe600078e00ff */
[----:B------:R-:W-:Y:S01]  /*4320*/  ISETP.GE.AND P0, PT, R9, R10, PT ;  /* 0x0000000a0900720c */ /* 0x000fe20003f06270 */
[C---:B------:R-:W-:Y:S01]  /*4330*/  IMAD R12, R26.reuse, R11, RZ ;  /* 0x0000000b1a0c7224 */ /* 0x040fe200078e02ff */
[-C--:B------:R-:W-:Y:S04]  /*4340*/  SHF.R.U32.HI R14, RZ, R5.reuse, R14 ;  /* 0x00000005ff0e7219 */ /* 0x080fe8000001160e */
[----:B------:R-:W-:Y:S02]  /*4350*/  ISETP.GE.OR P0, PT, R3, R12, P0 ;  /* 0x0000000c0300720c */ /* 0x000fe40000706670 */
[----:B------:R-:W-:Y:S05]  /*4360*/  SEL R15, R9, R14, !P2 ;  /* 0x0000000e090f7207 */ /* 0x000fea0005000000 */
[----:B------:R-:W-:Y:S04]  /*4370*/  IMAD.MOV R14, RZ, RZ, -R15 ;  /* 0x000000ffff0e7224 */ /* 0x000fe800078e0a0f */
[----:B------:R-:W-:Y:S02]  /*4380*/  IMAD R14, R26, R14, R9 ;  /* 0x0000000e1a0e7224 */ /* 0x000fe400078e0209 */
[C---:B------:R-:W-:Y:S05]  /*4390*/  @!P0 IMAD.HI.U32 R10, R3.reuse, R4, RZ ;  /* 0x00000004030a8227 */ /* 0x040fea00078e00ff */
[----:B------:R-:W-:Y:S04]  /*43a0*/  @!P0 SHF.R.U32.HI R10, RZ, R5, R10 ;  /* 0x00000005ff0a8219 */ /* 0x000fe8000001160a */
[----:B------:R-:W-:Y:S01]  /*43b0*/  @!P0 SEL R0, R3, R10, !P2 ;  /* 0x0000000a03008207 */ /* 0x000fe20005000000 */
[----:B------:R-:W-:Y:S03]  /*43c0*/  IMAD.MOV R10, RZ, RZ, -R3 ;  /* 0x000000ffff0a7224 */ /* 0x000fe600078e0a03 */
[----:B------:R-:W-:Y:S01]  /*43d0*/  @!P0 IADD3 R15, PT, PT, R15, -R0, RZ ;  /* 0x800000000f0f8210 */ /* 0x000fe20007ffe0ff */
[----:B------:R-:W-:Y:S01]  /*43e0*/  @!P0 IMAD R0, R11, R14, R0 ;  /* 0x0000000e0b008224 */ /* 0x000fe200078e0200 */
[----:B------:R-:W-:Y:S01]  /*43f0*/  IADD3 R11, PT, PT, -R9, RZ, RZ ;  /* 0x000000ff090b7210 */ /* 0x000fe20007ffe1ff */
[----:B------:R-:W-:Y:S02]  /*4400*/  IMAD R13, R2, R10, R13 ;  /* 0x0000000a020d7224 */ /* 0x000fe400078e020d */
[----:B------:R-:W-:Y:S02]  /*4410*/  @!P0 IMAD R9, R15, R26, R3 ;  /* 0x0000001a0f098224 */ /* 0x000fe400078e0203 */
[----:B------:R-:W-:Y:S02]  /*4420*/  @!P0 IMAD.MOV.U32 R3, RZ, RZ, R0 ;  /* 0x000000ffff038224 */ /* 0x000fe400078e0000 */
[----:B------:R-:W-:Y:S02]  /*4430*/  IMAD R8, R6, R11, R8 ;  /* 0x0000000b06087224 */ /* 0x000fe400078e0208 */
[----:B------:R-:W-:Y:S02]  /*4440*/  IMAD R13, R3, R2, R13 ;  /* 0x00000002030d7224 */ /* 0x000fe400078e020d */
[----:B------:R-:W-:Y:S02]  /*4450*/  IMAD R8, R9, R6, R8 ;  /* 0x0000000609087224 */ /* 0x000fe400078e0208 */
.L_x_68:
[----:B------:R-:W-:Y:S05]  /*4460*/  BRA.U UP1, `(.L_x_69) ;  /* 0x0000000101107547 */ /* 0x000fea000b800000 */
[----:B------:R-:W-:Y:S04]  /*4470*/  MOV R0, UR20 ;  /* 0x0000001400007c02 */ /* 0x000fe80008000f00 */
[----:B------:R-:W-:Y:S04]  /*4480*/  SHF.L.U32 R3, R0, 0x1f, RZ ;  /* 0x0000001f00037819 */ /* 0x000fe800000006ff */
[----:B------:R-:W2:Y:S02]  /*4490*/  SYNCS.PHASECHK.TRANS64.TRYWAIT P0, [UR13+0x68], R3 ;  /* 0x00006803ff0075a7 */ /* 0x000ea4000800110d */
[----:B--2---:R-:W-:Y:S05]  /*44a0*/  @!P0 BRA `(.L_x_70) ;  /* 0x0000003400d08947 */ /* 0x004fea0003800000 */
.L_x_69:
[----:B------:R-:W-:Y:S02]  /*44b0*/  R2UR UR11, R21 ;  /* 0x00000000150b72ca */ /* 0x000fe400000e0000 */
[----:B------:R-:W-:Y:S02]  /*44c0*/  R2UR UR10, R20 ;  /* 0x00000000140a72ca */ /* 0x000fe400000e0000 */
[----:B------:R-:W-:Y:S04]  /*44d0*/  ISETP.NE.U32.AND P2, PT, RZ, UR18, PT ;  /* 0x00000012ff007c0c */ /* 0x000fe8000bf45070 */
[----:B------:R-:W-:Y:S05]  /*44e0*/  ISETP.NE.AND.EX P2, PT, RZ, UR19, PT, P2 ;  /* 0x00000013ff007c0c */ /* 0x000fea000bf45320 */
[----:B------:R-:W-:Y:S02]  /*44f0*/  USHF.L.U32 UR11, UR11, 0x6, URZ ;  /* 0x000000060b0b7899 */ /* 0x000fe400080006ff */
[----:B------:R-:W-:Y:S01]  /*4500*/  USHF.L.U32 UR10, UR10, 0x6, URZ ;  /* 0x000000060a0a7899 */ /* 0x000fe200080006ff */
[----:B------:R-:W-:Y:S11]  /*4510*/  BRA.U !UP4, `(.L_x_71) ;  /* 0x000000010c347547 */ /* 0x000ff6000b800000 */
[----:B------:R-:W-:Y:S01]  /*4520*/  UPLOP3.LUT UP0, UPT, UPT, UPT, UP3, 0x80, 0x8 ;  /* 0x000000000008789c */ /* 0x000fe20003f0f030 */
[----:B--2---:R-:W-:Y:S02]  /*4530*/  HFMA2 R0, -RZ, RZ, 0, 5.9604644775390625e-08 ;  /* 0x00000001ff007431 */ /* 0x004fe400000001ff */
[----:B------:R-:W-:Y:S03]  /*4540*/  IMAD.MOV.U32 R67, RZ, RZ, 0x1 ;  /* 0x00000001ff437424 */ /* 0x000fe600078e00ff */
[----:B------:R-:W-:Y:S05]  /*4550*/  PLOP3.LUT P0, PT, PT, PT, UP0, 0x80, 0x8 ;  /* 0x000000000008781c */ /* 0x000fea0003f0f008 */
[----:B------:R-:W2:Y:S01]  /*4560*/  @UP0 LDCU.64 UR4, c[0x0][0x888] ;  /* 0x00011100ff0407ac */ /* 0x000ea20008000a00 */
[----:B------:R-:W-:Y:S07]  /*4570*/  @UP0 UIMAD UR6, UR36, UR18, URZ ;  /* 0x00000012240602a4 */ /* 0x000fee000f8e02ff */
[----:B------:R-:W-:Y:S01]  /*4580*/  @!P0 PRMT R67, R0, 0x7610, R67 ;  /* 0x0000761000438816 */ /* 0x000fe20000000043 */
[----:B--2---:R-:W-:Y:S06]  /*4590*/  @UP0 UIMAD.WIDE UR4, UR6, 0x4, UR4 ;  /* 0x00000004060408a5 */ /* 0x004fec000f8e0204 */
[----:B------:R-:W-:Y:S01]  /*45a0*/  IMAD.U32 R10, RZ, RZ, UR4 ;  /* 0x00000004ff0a7e24 */ /* 0x000fe2000f8e00ff */
[----:B------:R-:W-:Y:S04]  /*45b0*/  MOV R11, UR5 ;  /* 0x00000005000b7c02 */ /* 0x000fe80008000f00 */
[----:B------:R-:W2:Y:S01]  /*45c0*/  @!UP0 LDCU UR4, c[0x0][0x880] ;  /* 0x00011000ff0487ac */ /* 0x000ea20008000800 */
[----:B------:R3:W5:Y:S02]  /*45d0*/  @P0 LDG.E R35, desc[UR58][R10.64] ;  /* 0x0000003a0a230981 */ /* 0x000764000c1e1900 */
[----:B--23--:R-:W-:Y:S07]  /*45e0*/  @!P0 IMAD.U32 R35, RZ, RZ, UR4 ;  /* 0x00000004ff238e24 */ /* 0x00cfee000f8e00ff */
.L_x_71:
[----:B-----5:R-:W-:Y:S01]  /*45f0*/  @!P2 FSETP.EQ.AND P0, PT, R35, RZ, PT ;  /* 0x000000ff2300a20b */ /* 0x020fe20003f02000 */
[----:B------:R-:W-:Y:S01]  /*4600*/  @!UPT UIADD3 URZ, UPT, UPT, URZ, URZ, URZ ;  /* 0x000000fffffff290 */ /* 0x000fe2000fffe0ff */
[----:B------:R-:W-:Y:S11]  /*4610*/  @!P2 BRA `(.L_x_72) ;  /* 0x000000000014a947 */ /* 0x000ff60003800000 */
[----:B------:R-:W-:Y:S02]  /*4620*/  LOP3.LUT P2, RZ, R67, 0xff, RZ, 0xc0, !PT ;  /* 0x000000ff43ff7812 */ /* 0x000fe4000784c0ff */
[----:B------:R-:W-:Y:S04]  /*4630*/  PLOP3.LUT P0, PT, PT, PT, UP0, 0x80, 0x8 ;  /* 0x000000000008781c */ /* 0x000fe80003f0f008 */
[----:B------:R-:W-:Y:S07]  /*4640*/  PLOP3.LUT P0, PT, P0, PT, PT, 0x8, 0x80 ;  /* 0x000000000080781c */ /* 0x000fee000070e170 */
[----:B------:R-:W-:Y:S11]  /*4650*/  @P2 FSETP.EQ.AND P0, PT, R35, RZ, PT ;  /* 0x000000ff2300220b */ /* 0x000ff60003f02000 */
[----:B------:R-:W-:Y:S02]  /*4660*/  @!UPT UIADD3 URZ, UPT, UPT, URZ, URZ, URZ ;  /* 0x000000fffffff290 */ /* 0x000fe4000fffe0ff */
.L_x_72:
[----:B------:R-:W-:Y:S01]  /*4670*/  ULEA UR4, UR8, UR13, 0x3 ;  /* 0x0000000d08047291 */ /* 0x000fe2000f8e18ff */
[----:B--2---:R-:W-:Y:S02]  /*4680*/  SHF.L.U32 R3, R34, 0x1f, RZ ;  /* 0x0000001f22037819 */ /* 0x004fe400000006ff */
[----:B------:R-:W-:Y:S04]  /*4690*/  ELECT P4, URZ, PT ;  /* 0x0000000000ff782f */ /* 0x000fe80003880000 */
[----:B------:R-:W-:Y:S02]  /*46a0*/  PLOP3.LUT P4, PT, P0, P4, PT, 0xf2, 0x2f ;  /* 0x00000000002f781c */ /* 0x000fe40000789e72 */
[----:B------:R-:W2:Y:S11]  /*46b0*/  SYNCS.PHASECHK.TRANS64.TRYWAIT P2, [UR4+0x48], R3 ;  /* 0x00004803ff0075a7 */ /* 0x000eb60008041104 */
[----:B-1----:R-:W-:Y:S05]  /*46c0*/  @!P4 IADD3 R20, P0, PT, R32, 0x580, RZ ;  /* 0x000005802014c810 */ /* 0x002fea0007f1e0ff */
[----:B------:R-:W-:Y:S01]  /*46d0*/  @!P4 IMAD.X R12, RZ, RZ, R33, P0 ;  /* 0x000000ffff0cc224 */ /* 0x000fe200000e0621 */
[----:B--2---:R-:W-:Y:S07]  /*46e0*/  @!P2 BRA `(.L_x_73) ;  /* 0x000000340058a947 */ /* 0x004fee0003800000 */
.L_x_142:
[----:B------:R-:W2:Y:S01]  /*46f0*/  LDC.64 R14, c[0x0][0xb10] ;  /* 0x0002c400ff0e7b82 */ /* 0x000ea20000000a00 */
[----:B------:R-:W-:Y:S01]  /*4700*/  @!P4 R2UR UR6, R12 ;  /* 0x000000000c06c2ca */ /* 0x000fe200000e0000 */
[----:B------:R-:W-:Y:S01]  /*4710*/  VOTEU.ALL UP2, P4 ;  /* 0x0000000000ff7886 */ /* 0x000fe20002040000 */
[----:B------:R-:W-:Y:S01]  /*4720*/  @!P4 R2UR UR7, R20 ;  /* 0x000000001407c2ca */ /* 0x000fe200000e0000 */
[----:B------:R-:W-:Y:S01]  /*4730*/  UIADD3 UR5, UPT, UPT, UR8, 0x1, URZ ;  /* 0x0000000108057890 */ /* 0x000fe2000fffe0ff */
[----:B------:R-:W-:Y:S03]  /*4740*/  @P3 SHF.R.U32.HI R24, RZ, 0x10, R29 ;  /* 0x00000010ff183819 */ /* 0x000fe6000001161d */
[----:B------:R-:W3:Y:S01]  /*4750*/  LDC.64 R10, c[0x0][0xb18] ;  /* 0x0002c600ff0a7b82 */ /* 0x000ee20000000a00 */
[----:B------:R-:W-:Y:S01]  /*4760*/  @!UP2 ULEA UR8, UR8, UR13, 0xd ;  /* 0x0000000d0808a291 */ /* 0x000fe2000f8e68ff */
[----:B------:R-:W-:Y:S01]  /*4770*/  VIADD R27, R27, 0x1 ;  /* 0x000000011b1b7836 */ /* 0x000fe20000000000 */
[----:B------:R-:W-:Y:S02]  /*4780*/  UIADD3 UR9, UPT, UPT, UR4, 0x30, URZ ;  /* 0x0000003004097890 */ /* 0x000fe4000fffe0ff */
[----:B------:R-:W-:Y:S03]  /*4790*/  @!UP2 UIADD3 UR8, UPT, UPT, UR8, 0x400, URZ ;  /* 0x000004000808a890 */ /* 0x000fe6000fffe0ff */
[----:B-1----:R-:W1:Y:S01]  /*47a0*/  @!P1 LDC R0, c[0x0][0xb20] ;  /* 0x0002c800ff009b82 */ /* 0x002e620000000800 */
[----:B------:R-:W-:Y:S01]  /*47b0*/  VOTEU.ALL UP1, P4 ;  /* 0x0000000000ff7886 */ /* 0x000fe20002020000 */
[----:B------:R-:W-:Y:S01]  /*47c0*/  IMAD.U32 R21, RZ, RZ, UR6 ;  /* 0x00000006ff157e24 */ /* 0x000fe2000f8e00ff */
[----:B------:R-:W-:Y:S05]  /*47d0*/  UMOV UR22, 0x0 ;  /* 0x0000000000167882 */ /* 0x000fea0000000000 */
[----:B------:R-:W5:Y:S01]  /*47e0*/  @!P1 LDC R3, c[0x0][0xb0c] ;  /* 0x0002c300ff039b82 */ /* 0x000f620000000800 */
[----:B------:R-:W-:Y:S01]  /*47f0*/  IMAD.U32 R20, RZ, RZ, UR7 ;  /* 0x00000007ff147e24 */ /* 0x000fe2000f8e00ff */
[----:B------:R-:W-:Y:S01]  /*4800*/  UMOV UR23, 0x10000000 ;  /* 0x1000000000177882 */ /* 0x000fe20000000000 */
[----:B------:R-:W-:Y:S01]  /*4810*/  @!P4 R2UR UR17, R21 ;  /* 0x000000001511c2ca */ /* 0x000fe200000e0000 */
[----:B------:R-:W-:Y:S01]  /*4820*/  UMOV UR12, UR36 ;  /* 0x00000024000c7c82 */ /* 0x000fe20008000000 */
[----:B------:R-:W-:Y:S01]  /*4830*/  UISETP.NE.AND UP5, UPT, UR5, 0x3, UPT ;  /* 0x000000030500788c */ /* 0x000fe2000bfa5270 */
[----:B------:R-:W-:Y:S01]  /*4840*/  @!P4 R2UR UR16, R20 ;  /* 0x000000001410c2ca */ /* 0x000fe200000e0000 */
[----:B------:R-:W-:Y:S01]  /*4850*/  @!P4 IMAD.MOV.U32 R20, RZ, RZ, 0x2000 ;  /* 0x00002000ff14c424 */ /* 0x000fe200078e00ff */
[----:B------:R-:W-:Y:S02]  /*4860*/  UPRMT UR14, UR43, 0x654, UR9 ;  /* 0x000006542b0e7896 */ /* 0x000fe40008000009 */
[----:B------:R-:W-:Y:S02]  /*4870*/  USEL UR7, UR5, URZ, UP5 ;  /* 0x000000ff05077287 */ /* 0x000fe4000a800000 */
[----:B------:R-:W-:Y:S02]  /*4880*/  USEL UR5, URZ, 0x1, UP5 ;  /* 0x00000001ff057887 */ /* 0x000fe4000a800000 */
[----:B------:R-:W-:Y:S04]  /*4890*/  ULEA UR6, UR7, UR13, 0x3 ;  /* 0x0000000d07067291 */ /* 0x000fe8000f8e18ff */
[----:B------:R-:W-:Y:S01]  /*48a0*/  LOP3.LUT R34, R34, UR5, RZ, 0x3c, !PT ;  /* 0x0000000522227c12 */ /* 0x000fe2000f8e3cff */
[----:B------:R1:W-:Y:S01]  /*48b0*/  @!UP1 UTMALDG.3D [UR8], [UR16], desc[UR22] ;  /* 0x00001608100095b4 */ /* 0x0003e20008011000 */
[----:B------:R1:W-:Y:S02]  /*48c0*/  @!P4 SYNCS.ARRIVE.TRANS64.RED.A0TR RZ, [UR4+0x30], R20 ;  /* 0x00003014ffffc9a7 */ /* 0x0003e40008300404 */
[----:B------:R-:W-:Y:S02]  /*48d0*/  SHF.L.U32 R12, R34, 0x1f, RZ ;  /* 0x0000001f220c7819 */ /* 0x000fe400000006ff */
[----:B---3--:R-:W-:Y:S01]  /*48e0*/  @!P1 ISETP.NE.AND P0, PT, R10, 0x1, PT ;  /* 0x000000010a00980c */ /* 0x008fe20003f05270 */
[----:B--2---:R-:W-:Y:S01]  /*48f0*/  @!P1 IMAD.HI.U32 R14, R13, R14, RZ ;  /* 0x0000000e0d0e9227 */ /* 0x004fe200078e00ff */
[----:B-----5:R-:W-:Y:S03]  /*4900*/  @!P1 ISETP.NE.AND P2, PT, R3, 0x1, PT ;  /* 0x000000010300980c */ /* 0x020fe60003f45270 */
[C---:B------:R-:W-:Y:S01]  /*4910*/  @!P1 IMAD.HI.U32 R11, R8.reuse, R11, RZ ;  /* 0x0000000b080b9227 */ /* 0x040fe200078e00ff */
[----:B------:R-:W-:Y:S04]  /*4920*/  @!P1 SHF.R.U32.HI R14, RZ, R15, R14 ;  /* 0x0000000fff0e9219 */ /* 0x000fe8000001160e */
[----:B-1----:R-:W-:Y:S01]  /*4930*/  @!P1 SHF.R.U32.HI R9, RZ, R0, R11 ;  /* 0x00000000ff099219 */ /* 0x002fe2000001160b */
[----:B------:R-:W-:Y:S01]  /*4940*/  SYNCS.ARRIVE.TRANS64.RED.A1T0 RZ, [UR14], RZ ;  /* 0x000000ffffff79a7 */ /* 0x000fe2000810040e */
[----:B------:R-:W-:Y:S02]  /*4950*/  @!P1 SEL R14, R13, R14, !P2 ;  /* 0x0000000e0d0e9207 */ /* 0x000fe40005000000 */
[----:B------:R-:W-:Y:S01]  /*4960*/  @!P1 SEL R9, R8, R9, !P0 ;  /* 0x0000000908099207 */ /* 0x000fe20004000000 */
[----:B------:R-:W1:Y:S04]  /*4970*/  SYNCS.PHASECHK.TRANS64.TRYWAIT P5, [UR6+0x48], R12 ;  /* 0x0000480cff0075a7 */ /* 0x000e6800080a1106 */
[----:B------:R-:W-:Y:S02]  /*4980*/  @!P1 IMAD.IADD R0, R9, 0x1, -R14 ;  /* 0x0000000109009824 */ /* 0x000fe400078e0a0e */
[----:B------:R-:W-:Y:S02]  /*4990*/  @!P1 IMAD.IADD R9, R14, 0x1, -R9 ;  /* 0x000000010e099824 */ /* 0x000fe400078e0a09 */
[----:B------:R-:W-:Y:S02]  /*49a0*/  @!P1 IMAD R13, R0, R3, R13 ;  /* 0x00000003000d9224 */ /* 0x000fe400078e020d */
[----:B------:R-:W-:Y:S01]  /*49b0*/  @!P1 IMAD R8, R9, R10, R8 ;  /* 0x0000000a09089224 */ /* 0x000fe200078e0208 */
[----:B-1----:R-:W-:Y:S06]  /*49c0*/  @!P5 BRA `(.L_x_74) ;  /* 0x0000003000b8d947 */ /* 0x002fec0003800000 */
.L_x_144:
[----:B------:R-:W-:Y:S01]  /*49d0*/  UIADD3 UR9, UPT, UPT, UR6, 0x30, URZ ;  /* 0x0000003006097890 */ /* 0x000fe2000fffe0ff */
[----:B-1----:R-:W-:Y:S01]  /*49e0*/  @!P4 IADD3 R3, P0, PT, R32, 0x580, RZ ;  /* 0x000005802003c810 */ /* 0x002fe20007f1e0ff */
[----:B------:R-:W-:Y:S01]  /*49f0*/  VOTEU.ALL UP1, P4 ;  /* 0x0000000000ff7886 */ /* 0x000fe20002020000 */
[----:B------:R-:W-:Y:S01]  /*4a00*/  UMOV UR16, 0x0 ;  /* 0x0000000000107882 */ /* 0x000fe20000000000 */
[----:B------:R-:W-:Y:S01]  /*4a10*/  UMOV UR17, 0x10000000 ;  /* 0x1000000000117882 */ /* 0x000fe20000000000 */
[----:B------:R-:W-:Y:S01]  /*4a20*/  @!P4 R2UR UR5, R3 ;  /* 0x000000000305c2ca */ /* 0x000fe200000e0000 */
[----:B------:R-:W-:Y:S01]  /*4a30*/  @!P4 IMAD.X R0, RZ, RZ, R33, P0 ;  /* 0x000000ffff00c224 */ /* 0x000fe200000e0621 */
[----:B------:R-:W-:Y:S01]  /*4a40*/  @!UP1 ULEA UR8, UR7, UR13, 0xd ;  /* 0x0000000d07089291 */ /* 0x000fe2000f8e68ff */
[----:B------:R-:W-:Y:S01]  /*4a50*/  ISETP.NE.AND P0, PT, R27, 0x2, PT ;  /* 0x000000021b00780c */ /* 0x000fe20003f05270 */
[----:B------:R-:W-:Y:S01]  /*4a60*/  @!UP1 UIADD3 UR10, UPT, UPT, UR10, 0x20, URZ ;  /* 0x000000200a0a9890 */ /* 0x000fe2000fffe0ff */
[----:B------:R-:W-:Y:S01]  /*4a70*/  IMAD.IADD R20, R8, 0x1, R66 ;  /* 0x0000000108147824 */ /* 0x000fe200078e0242 */
[----:B------:R-:W-:Y:S01]  /*4a80*/  @!P4 R2UR UR4, R0 ;  /* 0x000000000004c2ca */ /* 0x000fe200000e0000 */
[----:B------:R-:W-:Y:S01]  /*4a90*/  @!UP1 UIADD3 UR8, UPT, UPT, UR8, 0x400, URZ ;  /* 0x0000040008089890 */ /* 0x000fe2000fffe0ff */
[----:B------:R-:W-:Y:S01]  /*4aa0*/  SEL R0, RZ, 0x1, P0 ;  /* 0x00000001ff007807 */ /* 0x000fe20000000000 */
[----:B------:R-:W-:Y:S01]  /*4ab0*/  VOTEU.ALL UP1, P4 ;  /* 0x0000000000ff7886 */ /* 0x000fe20002020000 */
[----:B------:R-:W-:Y:S01]  /*4ac0*/  UMOV UR12, UR36 ;  /* 0x00000024000c7c82 */ /* 0x000fe20008000000 */
[----:B------:R-:W-:Y:S01]  /*4ad0*/  @P3 R2UR UR36, R24 ;  /* 0x00000000182432ca */ /* 0x000fe200000e0000 */
[----:B------:R-:W-:Y:S01]  /*4ae0*/  IMAD.IADD R21, R13, 0x1, R68 ;  /* 0x000000010d157824 */ /* 0x000fe200078e0244 */
[----:B------:R-:W-:Y:S01]  /*4af0*/  LOP3.LUT R25, R25, R0, RZ, 0x3c, !PT ;  /* 0x0000000019197212 */ /* 0x000fe200078e3cff */
[----:B------:R-:W-:Y:S01]  /*4b00*/  IMAD.U32 R10, RZ, RZ, UR5 ;  /* 0x00000005ff0a7e24 */ /* 0x000fe2000f8e00ff */
[----:B------:R-:W-:Y:S04]  /*4b10*/  SEL R27, R27, RZ, P0 ;  /* 0x000000ff1b1b7207 */ /* 0x000fe80000000000 */
[----:B------:R-:W-:Y:S01]  /*4b20*/  IMAD.U32 R11, RZ, RZ, UR4 ;  /* 0x00000004ff0b7e24 */ /* 0x000fe2000f8e00ff */
[----:B------:R-:W-:Y:S01]  /*4b30*/  @!P4 R2UR UR14, R10 ;  /* 0x000000000a0ec2ca */ /* 0x000fe200000e0000 */
[----:B------:R-:W-:Y:S03]  /*4b40*/  UPRMT UR4, UR43, 0x654, UR9 ;  /* 0x000006542b047896 */ /* 0x000fe60008000009 */
[----:B------:R-:W-:Y:S11]  /*4b50*/  @!P4 R2UR UR15, R11 ;  /* 0x000000000b0fc2ca */ /* 0x000ff600000e0000 */
[----:B------:R-:W-:Y:S02]  /*4b60*/  @!UPT UIADD3 URZ, UPT, UPT, URZ, URZ, URZ ;  /* 0x000000fffffff290 */ /* 0x000fe4000fffe0ff */
[----:B------:R1:W-:Y:S01]  /*4b70*/  @!UP1 UTMALDG.3D [UR8], [UR14], desc[UR16] ;  /* 0x000010080e0095b4 */ /* 0x0003e20008011000 */
[----:B------:R2:W-:Y:S01]  /*4b80*/  @!P4 SYNCS.ARRIVE.TRANS64.RED.A0TR RZ, [UR6+0x30], R23 ;  /* 0x00003017ffffc9a7 */ /* 0x0005e20008300406 */
[----:B------:R-:W-:Y:S01]  /*4b90*/  SYNCS.ARRIVE.TRANS64.RED.A1T0 RZ, [UR4], RZ ;  /* 0x000000ffffff79a7 */ /* 0x000fe20008100404 */
[----:B------:R-:W-:Y:S04]  /*4ba0*/  UIADD3 UR4, UPT, UPT, UR7, 0x1, URZ ;  /* 0x0000000107047890 */ /* 0x000fe8000fffe0ff */
[----:B------:R-:W-:Y:S04]  /*4bb0*/  UISETP.NE.AND UP1, UPT, UR4, 0x3, UPT ;  /* 0x000000030400788c */ /* 0x000fe8000bf25270 */
[----:B------:R-:W-:Y:S06]  /*4bc0*/  USEL UR5, URZ, 0x1, UP1 ;  /* 0x00000001ff057887 */ /* 0x000fec0008800000 */
[----:B------:R-:W-:Y:S01]  /*4bd0*/  LOP3.LUT R34, R34, UR5, RZ, 0x3c, !PT ;  /* 0x0000000522227c12 */ /* 0x000fe2000f8e3cff */
[----:B-1----:R-:W-:Y:S02]  /*4be0*/  USEL UR8, UR4, URZ, UP1 ;  /* 0x000000ff04087287 */ /* 0x002fe40008800000 */
[----:B------:R-:W-:Y:S01]  /*4bf0*/  UPLOP3.LUT UP1, UPT, UPT, UPT, UPT, 0x80, 0x8 ;  /* 0x000000000008789c */ /* 0x000fe20003f2f070 */
[----:B------:R-:W-:Y:S10]  /*4c00*/  @P3 BRA `(.L_x_75) ;  /* 0xfffffff4001c3947 */ /* 0x000ff4000383ffff */
[----:B------:R-:W-:Y:S01]  /*4c10*/  UIADD3 UR13, UPT, UPT, UR13, 0x48, URZ ;  /* 0x000000480d0d7890 */ /* 0x000fe2000fffe0ff */
[----:B------:R-:W-:-:S03]  /*4c20*/  SHF.L.U32 R3, R34, 0x1f, RZ ;  /* 0x0000001f22037819 */ /* 0x000fc600000006ff */
[----:B------:R-:W-:-:S09]  /*4c30*/  ULEA UR4, UR8, UR13, 0x3 ;  /* 0x0000000d08047291 */ /* 0x000fd2000f8e18ff */
[----:B------:R-:W1:Y:S02]  /*4c40*/  SYNCS.PHASECHK.TRANS64.TRYWAIT P0, [UR4], R3 ;  /* 0x00000003ff0075a7 */ /* 0x000e640008001104 */
[----:B-1----:R-:W-:Y:S05]  /*4c50*/  @!P0 BRA `(.L_x_76) ;  /* 0x00000030002c8947 */ /* 0x002fea0003800000 */
.L_x_146:
        /* <DEDUP_REMOVED lines=9> */
.L_x_148:
[----:B------:R-:W-:-:S04]  /*4cf0*/  UIADD3 UR4, UPT, UPT, UR4, 0x1, URZ ;  /* 0x0000000104047890 */ /* 0x000fc8000fffe0ff */
[----:B------:R-:W-:-:S04]  /*4d00*/  UISETP.NE.AND UP0, UPT, UR4, 0x3, UPT ;  /* 0x000000030400788c */ /* 0x000fc8000bf05270 */
[----:B------:R-:W-:Y:S02]  /*4d10*/  USEL UR5, URZ, 0x1, UP0 ;  /* 0x00000001ff057887 */ /* 0x000fe40008000000 */
[----:B------:R-:W-:-:S04]  /*4d20*/  USEL UR4, UR4, URZ, UP0 ;  /* 0x000000ff04047287 */ /* 0x000fc80008000000 */
[----:B------:R-:W-:Y:S01]  /*4d30*/  ULEA UR4, UR4, UR13, 0x3 ;  /* 0x0000000d04047291 */ /* 0x000fe2000f8e18ff */
[----:B-1----:R-:W-:-:S04]  /*4d40*/  LOP3.LUT R3, R34, UR5, RZ, 0x3c, !PT ;  /* 0x0000000522037c12 */ /* 0x002fc8000f8e3cff */
[----:B------:R-:W-:Y:S01]  /*4d50*/  SHF.L.U32 R3, R3, 0x1f, RZ ;  /* 0x0000001f03037819 */ /* 0x000fe200000006ff */
[----:B------:R-:W-:-:S07]  /*4d60*/  IMAD.U32 R0, RZ, RZ, UR4 ;  /* 0x00000004ff007e24 */ /* 0x000fce000f8e00ff */
.L_x_78:
[----:B-1----:R1:W3:Y:S02]  /*4d70*/  SYNCS.PHASECHK.TRANS64.TRYWAIT P0, [R0+URZ], R3 ;  /* 0x00000003000075a7 */ /* 0x0022e400080011ff */
[----:B---3--:R-:W-:Y:S05]  /*4d80*/  @!P0 NANOSLEEP.SYNCS 0x989680 ;  /* 0x009896800000895d */ /* 0x008fea0003900000 */
[----:B------:R-:W3:Y:S02]  /*4d90*/  @!P0 SYNCS.PHASECHK.TRANS64 P0, [R0+URZ], R3 ;  /* 0x00000003000085a7 */ /* 0x000ee400080010ff */
[----:B---3--:R-:W-:Y:S05]  /*4da0*/  @P0 EXIT ;  /* 0x000000000000094d */ /* 0x008fea0003800000 */
[----:B------:R-:W-:Y:S05]  /*4db0*/  BRA `(.L_x_78) ;  /* 0xfffffffc00ec7947 */ /* 0x000fea000383ffff */
.L_x_66:
[----:B------:R-:W-:-:S06]  /*4dc0*/  UISETP.GE.AND UP1, UPT, UR10, 0x4, UPT ;  /* 0x000000040a00788c */ /* 0x000fcc000bf26270 */
[----:B------:R-:W-:-:S13]  /*4dd0*/  PLOP3.LUT P0, PT, PT, PT, UP1, 0x80, 0x8 ;  /* 0x000000000008781c */ /* 0x000fda0003f0f018 */
[----:B------:R-:W-:Y:S05]  /*4de0*/  @!P0 EXIT ;  /* 0x000000000000894d */ /* 0x000fea0003800000 */
[----:B------:R-:W-:Y:S01]  /*4df0*/  BAR.SYNC.DEFER_BLOCKING 0x6, 0xa0 ;  /* 0x0182800000007b1d */ /* 0x000fe20000010000 */
[C---:B------:R-:W-:Y:S01]  /*4e00*/  IMAD.SHL.U32 R0, R79.reuse, 0x20, RZ ;  /* 0x000000204f007824 */ /* 0x040fe200078e00ff */
[C---:B------:R-:W-:Y:S01]  /*4e10*/  R2P PR, R79.reuse, 0x6 ;  /* 0x000000064f007804 */ /* 0x040fe20000000000 */
[C---:B------:R-:W-:Y:S02]  /*4e20*/  IMAD.SHL.U32 R72, R79.reuse, 0x4, RZ ;  /* 0x000000044f487824 */ /* 0x040fe400078e00ff */
[C---:B------:R-:W-:Y:S01]  /*4e30*/  IMAD.U32 R32, R79.reuse, 0x10000, RZ ;  /* 0x000100004f207824 */ /* 0x040fe200078e00ff */
[----:B------:R-:W-:Y:S02]  /*4e40*/  UMOV UR37, 0x400 ;  /* 0x0000040000257882 */ /* 0x000fe40000000000 */
[----:B------:R-:W1:Y:S01]  /*4e50*/  LDC R71, c[0x0][0x370] ;  /* 0x0000dc00ff477b82 */ /* 0x000e620000000800 */
[----:B------:R-:W-:Y:S01]  /*4e60*/  ULEA UR37, UR43, UR37, 0x18 ;  /* 0x000000252b257291 */ /* 0x000fe2000f8ec0ff */
[C---:B------:R-:W-:Y:S01]  /*4e70*/  LOP3.LUT R7, R0.reuse, 0xe0, RZ, 0xc0, !PT ;  /* 0x000000e000077812 */ /* 0x040fe200078ec0ff */
[----:B------:R-:W-:Y:S01]  /*4e80*/  IMAD.SHL.U32 R5, R79, 0x10, RZ ;  /* 0x000000104f057824 */ /* 0x000fe200078e00ff */
[----:B------:R-:W-:Y:S01]  /*4e90*/  LOP3.LUT R0, R0, 0x100, RZ, 0xc0, !PT ;  /* 0x0000010000007812 */ /* 0x000fe200078ec0ff */
[----:B------:R-:W-:Y:S01]  /*4ea0*/  IMAD.MOV.U32 R78, RZ, RZ, 0x8 ;  /* 0x00000008ff4e7424 */ /* 0x000fe200078e00ff */
[----:B------:R-:W-:Y:S01]  /*4eb0*/  LOP3.LUT R72, R7, 0x1c, R72, 0xf8, !PT ;  /* 0x0000001c07487812 */ /* 0x000fe200078ef848 */
[----:B------:R-:W-:Y:S01]  /*4ec0*/  IMAD.MOV.U32 R77, RZ, RZ, 0x10 ;  /* 0x00000010ff4d7424 */ /* 0x000fe200078e00ff */
[----:B------:R-:W2:Y:S01]  /*4ed0*/  LDC R28, c[0x0][0xb0c] ;  /* 0x0002c300ff1c7b82 */ /* 0x000ea20000000800 */
[----:B------:R-:W-:Y:S01]  /*4ee0*/  SHF.R.U32.HI R7, RZ, 0x2, R79 ;  /* 0x00000002ff077819 */ /* 0x000fe2000001164f */
[----:B------:R-:W-:Y:S01]  /*4ef0*/  IMAD.MOV.U32 R30, RZ, RZ, RZ ;  /* 0x000000ffff1e7224 */ /* 0x000fe200078e00ff */
[----:B------:R-:W-:Y:S01]  /*4f00*/  LOP3.LUT R32, R32, 0x600000, RZ, 0xc0, !PT ;  /* 0x0060000020207812 */ /* 0x000fe200078ec0ff */
[----:B------:R-:W-:Y:S01]  /*4f10*/  IMAD.MOV.U32 R76, RZ, RZ, RZ ;  /* 0x000000ffff4c7224 */ /* 0x000fe200078e00ff */
[----:B------:R-:W-:Y:S01]  /*4f20*/  LOP3.LUT R5, R0, 0x600, R5, 0xf8, !PT ;  /* 0x0000060000057812 */ /* 0x000fe200078ef805 */
[----:B------:R-:W-:Y:S01]  /*4f30*/  IMAD.MOV.U32 R82, RZ, RZ, RZ ;  /* 0x000000ffff527224 */ /* 0x000fe200078e00ff */
[----:B------:R-:W-:Y:S01]  /*4f40*/  LOP3.LUT R72, R72, 0x4, R7, 0x78, !PT ;  /* 0x0000000448487812 */ /* 0x000fe200078e7807 */
[----:B------:R-:W4:Y:S01]  /*4f50*/  LDC R69, c[0x0][0xb20] ;  /* 0x0002c800ff457b82 */ /* 0x000f220000000800 */
[----:B------:R-:W3:Y:S01]  /*4f60*/  LDS R3, [UR37+0x120] ;  /* 0x00012025ff037984 */ /* 0x000ee20008000800 */
[----:B------:R-:W-:Y:S01]  /*4f70*/  LOP3.LUT R79, R79, 0x60, RZ, 0xc0, !PT ;  /* 0x000000604f4f7812 */ /* 0x000fe200078ec0ff */
[----:B------:R-:W-:Y:S01]  /*4f80*/  IMAD.MOV.U32 R75, RZ, RZ, RZ ;  /* 0x000000ffff4b7224 */ /* 0x000fe200078e00ff */
[----:B------:R-:W-:Y:S01]  /*4f90*/  LOP3.LUT R72, R5, R72, RZ, 0xfc, !PT ;  /* 0x0000004805487212 */ /* 0x000fe200078efcff */
[----:B------:R-:W1:Y:S01]  /*4fa0*/  LDCU.64 UR56, c[0x0][0x348] ;  /* 0x00006900ff3877ac */ /* 0x000e620008000a00 */
[----:B------:R-:W-:-:S02]  /*4fb0*/  SEL R78, R78, 0xfffffff8, !P1 ;  /* 0xfffffff84e4e7807 */ /* 0x000fc40004800000 */
[----:B------:R-:W1:Y:S01]  /*4fc0*/  LDC R27, c[0x0][0xb30] ;  /* 0x0002cc00ff1b7b82 */ /* 0x000e620000000800 */
[----:B------:R-:W-:Y:S01]  /*4fd0*/  SEL R77, R77, 0xfffffff0, !P2 ;  /* 0xfffffff04d4d7807 */ /* 0x000fe20005000000 */
[----:B------:R-:W1:Y:S01]  /*4fe0*/  LDCU.64 UR50, c[0x0][0x888] ;  /* 0x00011100ff3277ac */ /* 0x000e620008000a00 */
[----:B------:R-:W1:Y:S05]  /*4ff0*/  LDCU.64 UR52, c[0x0][0x890] ;  /* 0x00011200ff3477ac */ /* 0x000e6a0008000a00 */
[----:B------:R-:W1:Y:S01]  /*5000*/  LDC.64 R64, c[0x0][0xb10] ;  /* 0x0002c400ff407b82 */ /* 0x000e620000000a00 */
[----:B------:R-:W-:Y:S01]  /*5010*/  UMOV UR48, 0x1 ;  /* 0x0000000100307882 */ /* 0x000fe20000000000 */
[----:B------:R-:W-:Y:S01]  /*5020*/  UMOV UR38, URZ ;  /* 0x000000ff00267c82 */ /* 0x000fe20008000000 */
[----:B------:R-:W-:Y:S01]  /*5030*/  UIADD3 UR54, UPT, UPT, UR37, 0x400, URZ ;  /* 0x0000040025367890 */ /* 0x000fe2000fffe0ff */
[----:B------:R-:W-:Y:S01]  /*5040*/  UMOV UR42, URZ ;  /* 0x000000ff002a7c82 */ /* 0x000fe20008000000 */
[----:B------:R-:W-:-:S03]  /*5050*/  UMOV UR41, URZ ;  /* 0x000000ff00297c82 */ /* 0x000fc60008000000 */
[----:B------:R-:W1:Y:S08]  /*5060*/  LDC.64 R24, c[0x0][0xb18] ;  /* 0x0002c600ff187b82 */ /* 0x000e700000000a00 */
[----:B------:R-:W1:Y:S08]  /*5070*/  LDC.64 R22, c[0x0][0xb28] ;  /* 0x0002ca00ff167b82 */ /* 0x000e700000000a00 */
[----:B------:R-:W1:Y:S01]  /*5080*/  LDC.64 R62, c[0x0][0x8b0] ;  /* 0x00022c00ff3e7b82 */ /* 0x000e620000000a00 */
[----:B---3--:R-:W-:-:S07]  /*5090*/  IMAD.IADD R32, R3, 0x1, R32 ;  /* 0x0000000103207824 */ /* 0x008fce00078e0220 */
[----:B------:R-:W3:Y:S08]  /*50a0*/  LDC.64 R60, c[0x0][0x8a8] ;  /* 0x00022a00ff3c7b82 */ /* 0x000ef00000000a00 */
[----:B--2-4-:R-:W1:Y:S02]  /*50b0*/  LDC R70, c[0x0][0x374] ;  /* 0x0000dd00ff467b82 */ /* 0x014e640000000800 */
.L_x_109:
[C---:B------:R-:W-:Y:S02]  /*50c0*/  LEA R0, R82.reuse, UR37, 0x3 ;  /* 0x0000002552007c11 */ /* 0x040fe4000f8e18ff */
[----:B------:R-:W-:Y:S02]  /*50d0*/  SHF.L.U32 R3, R75, 0x1f, RZ ;  /* 0x0000001f4b037819 */ /* 0x000fe400000006ff */
[----:B-1----:R-:W-:Y:S02]  /*50e0*/  LEA R16, R82, UR37, 0x4 ;  /* 0x0000002552107c11 */ /* 0x002fe4000f8e20ff */
[----:B------:R-:W2:Y:S02]  /*50f0*/  SYNCS.PHASECHK.TRANS64.TRYWAIT P0, [R0+URZ+0x70], R3 ;  /* 0x00007003000075a7 */ /* 0x000ea400080011ff */
[----:B--2---:R-:W-:Y:S05]  /*5100*/  @!P0 BRA `(.L_x_79) ;  /* 0x0000002c00308947 */ /* 0x004fea0003800000 */
.L_x_149:
[----:B------:R-:W4:Y:S01]  /*5110*/  LDC.64 R12, c[0x0][0xb10] ;  /* 0x0002c400ff0c7b82 */ /* 0x000f220000000a00 */
[----:B------:R-:W3:Y:S01]  /*5120*/  LDS.128 R16, [R16+0x100] ;  /* 0x0001000010107984 */ /* 0x000ee20000000c00 */
[----:B-1----:R-:W-:Y:S01]  /*5130*/  ISETP.NE.AND P1, PT, R27, 0x1, PT ;  /* 0x000000011b00780c */ /* 0x002fe20003f25270 */
[----:B--2---:R-:W-:Y:S01]  /*5140*/  VIADD R0, R0, 0x80 ;  /* 0x0000008000007836 */ /* 0x004fe20000000000 */
[----:B------:R-:W-:Y:S04]  /*5150*/  ISETP.GE.AND P0, PT, R26, 0x1, PT ;  /* 0x000000011a00780c */ /* 0x000fe80003f06270 */
[----:B------:R-:W1:Y:S01]  /*5160*/  LDC.64 R10, c[0x0][0xb18] ;  /* 0x0002c600ff0a7b82 */ /* 0x000e620000000a00 */
[----:B------:R-:W-:Y:S01]  /*5170*/  PRMT R0, RZ, 0x654, R0 ;  /* 0x00000654ff007816 */ /* 0x000fe20000000000 */
[----:B------:R-:W-:Y:S01]  /*5180*/  @!PT LDS RZ, [RZ] ;  /* 0x00000000fffff984 */ /* 0x000fe20000000800 */
[----:B------:R-:W-:Y:S01]  /*5190*/  @!PT LDS RZ, [RZ] ;  /* 0x00000000fffff984 */ /* 0x000fe20000000800 */
[----:B------:R-:W-:Y:S01]  /*51a0*/  @!PT LDS RZ, [RZ] ;  /* 0x00000000fffff984 */ /* 0x000fe20000000800 */
[----:B------:R-:W-:Y:S01]  /*51b0*/  @!PT LDS RZ, [RZ] ;  /* 0x00000000fffff984 */ /* 0x000fe20000000800 */
[----:B------:R2:W-:Y:S06]  /*51c0*/  MEMBAR.ALL.CTA ;  /* 0x0000000000007992 */ /* 0x0005ec0000008000 */
[----:B--2---:R-:W2:Y:S01]  /*51d0*/  FENCE.VIEW.ASYNC.S ;  /* 0x00000000000073c6 */ /* 0x004ea20000000000 */
[----:B------:R-:W1:Y:S08]  /*51e0*/  @!P1 LDC R14, c[0x0][0xb20] ;  /* 0x0002c800ff0e9b82 */ /* 0x000e700000000800 */
[----:B------:R-:W1:Y:S01]  /*51f0*/  @!P1 LDC R9, c[0x0][0xb0c] ;  /* 0x0002c300ff099b82 */ /* 0x000e620000000800 */
[----:B--2---:R2:W-:Y:S01]  /*5200*/  SYNCS.ARRIVE.TRANS64.RED.A1T0 RZ, [R0+URZ], RZ ;  /* 0x000000ff00ff79a7 */ /* 0x0045e200081004ff */
[----:B---3--:R-:W-:Y:S04]  /*5210*/  LOP3.LUT P4, RZ, R18, 0x1, RZ, 0xc0, !PT ;  /* 0x0000000112ff7812 */ /* 0x008fe8000788c0ff */
[----:B------:R-:W-:Y:S09]  /*5220*/  P2R R80, PR, RZ, 0x10 ;  /* 0x00000010ff507803 */ /* 0x000ff20000000000 */
[----:B------:R-:W-:Y:S02]  /*5230*/  @P4 MOV R31, R16 ;  /* 0x00000010001f4202 */ /* 0x000fe40000000f00 */
[----:B------:R-:W-:Y:S01]  /*5240*/  @P4 LOP3.LUT R29, R17, 0xffff, RZ, 0xc0, !PT ;  /* 0x0000ffff111d4812 */ /* 0x000fe200078ec0ff */
[----:B--2-4-:R-:W-:Y:S06]  /*5250*/  @!P0 BRA `(.L_x_80) ;  /* 0x0000000000a48947 */ /* 0x014fec0003800000 */
[----:B------:R-:W-:Y:S01]  /*5260*/  IMAD.HI.U32 R36, R70, R25, RZ ;  /* 0x0000001946247227 */ /* 0x000fe200078e00ff */
[----:B------:R-:W-:Y:S02]  /*5270*/  ISETP.NE.AND P0, PT, R24, 0x1, PT ;  /* 0x000000011800780c */ /* 0x000fe40003f05270 */
[----:B------:R-:W-:Y:S01]  /*5280*/  ISETP.NE.AND P2, PT, R26, 0x1, PT ;  /* 0x000000011a00780c */ /* 0x000fe20003f45270 */
[-C--:B------:R-:W-:Y:S01]  /*5290*/  IMAD.HI.U32 R34, R71, R64.reuse, RZ ;  /* 0x0000004047227227 */ /* 0x080fe200078e00ff */
[----:B------:R-:W-:Y:S02]  /*52a0*/  SHF.R.U32.HI R37, RZ, R69, R36 ;  /* 0x00000045ff257219 */ /* 0x000fe40000011624 */
[----:B------:R-:W-:Y:S01]  /*52b0*/  ISETP.NE.AND P3, PT, R28, 0x1, PT ;  /* 0x000000011c00780c */ /* 0x000fe20003f65270 */
[----:B------:R-:W-:Y:S01]  /*52c0*/  IMAD.HI.U32 R40, R29, R25, RZ ;  /* 0x000000191d287227 */ /* 0x000fe200078e00ff */
[----:B------:R-:W-:Y:S02]  /*52d0*/  SHF.R.U32.HI R34, RZ, R65, R34 ;  /* 0x00000041ff227219 */ /* 0x000fe40000011622 */
[----:B------:R-:W-:Y:S01]  /*52e0*/  SEL R3, R70, R37, !P0 ;  /* 0x0000002546037207 */ /* 0x000fe20004000000 */
[----:B------:R-:W-:Y:S01]  /*52f0*/  IMAD.HI.U32 R38, R31, R64, RZ ;  /* 0x000000401f267227 */ /* 0x000fe200078e00ff */
[----:B------:R-:W-:Y:S03]  /*5300*/  SEL R7, R71, R34, !P3 ;  /* 0x0000002247077207 */ /* 0x000fe60005800000 */
[-C--:B------:R-:W-:Y:S01]  /*5310*/  IMAD.HI.U32 R34, R3, R22.reuse, RZ ;  /* 0x0000001603227227 */ /* 0x080fe200078e00ff */
[----:B------:R-:W-:Y:S03]  /*5320*/  SHF.R.U32.HI R38, RZ, R65, R38 ;  /* 0x00000041ff267219 */ /* 0x000fe60000011626 */
[----:B------:R-:W-:Y:S01]  /*5330*/  IMAD.HI.U32 R36, R7, R22, RZ ;  /* 0x0000001607247227 */ /* 0x000fe200078e00ff */
[----:B------:R-:W-:Y:S02]  /*5340*/  @P2 SHF.R.U32.HI R3, RZ, R23, R34 ;  /* 0x00000017ff032219 */ /* 0x000fe40000011622 */
[----:B------:R-:W-:Y:S02]  /*5350*/  SHF.R.U32.HI R34, RZ, R69, R40 ;  /* 0x00000045ff227219 */ /* 0x000fe40000011628 */
[----:B------:R-:W-:Y:S01]  /*5360*/  @P2 SHF.R.U32.HI R7, RZ, R23, R36 ;  /* 0x00000017ff072219 */ /* 0x000fe20000011624 */
[C---:B------:R-:W-:Y:S01]  /*5370*/  IMAD R2, R26.reuse, R3, RZ ;  /* 0x000000031a027224 */ /* 0x040fe200078e02ff */
[----:B------:R-:W-:Y:S02]  /*5380*/  SEL R5, R29, R34, !P0 ;  /* 0x000000221d057207 */ /* 0x000fe40004000000 */
[----:B------:R-:W-:Y:S01]  /*5390*/  SEL R3, R31, R38, !P3 ;  /* 0x000000261f037207 */ /* 0x000fe20005800000 */
[----:B------:R-:W-:Y:S01]  /*53a0*/  IMAD R4, R26, R7, RZ ;  /* 0x000000071a047224 */ /* 0x000fe200078e02ff */
[C---:B------:R-:W-:Y:S01]  /*53b0*/  ISETP.GE.AND P0, PT, R5.reuse, R2, PT ;  /* 0x000000020500720c */ /* 0x040fe20003f06270 */
[----:B------:R-:W-:Y:S03]  /*53c0*/  IMAD.HI.U32 R6, R5, R22, RZ ;  /* 0x0000001605067227 */ /* 0x000fe600078e00ff */
[----:B------:R-:W-:Y:S01]  /*53d0*/  ISETP.GE.OR P0, PT, R3, R4, P0 ;  /* 0x000000040300720c */ /* 0x000fe20000706670 */
[----:B------:R-:W-:Y:S01]  /*53e0*/  IMAD.MOV R4, RZ, RZ, -R3 ;  /* 0x000000ffff047224 */ /* 0x000fe200078e0a03 */
[-C--:B------:R-:W-:Y:S03]  /*53f0*/  SHF.R.U32.HI R6, RZ, R23.reuse, R6 ;  /* 0x00000017ff067219 */ /* 0x080fe60000011606 */
[----:B------:R-:W-:Y:S01]  /*5400*/  IMAD R31, R28, R4, R31 ;  /* 0x000000041c1f7224 */ /* 0x000fe200078e021f */
[----:B------:R-:W-:Y:S05]  /*5410*/  SEL R15, R5, R6, !P2 ;  /* 0x00000006050f7207 */ /* 0x000fea0005000000 */
[----:B------:R-:W-:Y:S02]  /*5420*/  IMAD.MOV R6, RZ, RZ, -R15 ;  /* 0x000000ffff067224 */ /* 0x000fe400078e0a0f */
[C---:B------:R-:W-:Y:S04]  /*5430*/  @!P0 IMAD.HI.U32 R2, R3.reuse, R22, RZ ;  /* 0x0000001603028227 */ /* 0x040fe800078e00ff */
[----:B------:R-:W-:Y:S01]  /*5440*/  IMAD R6, R26, R6, R5 ;  /* 0x000000061a067224 */ /* 0x000fe200078e0205 */
[----:B------:R-:W-:Y:S04]  /*5450*/  @!P0 SHF.R.U32.HI R2, RZ, R23, R2 ;  /* 0x00000017ff028219 */ /* 0x000fe80000011602 */
[----:B------:R-:W-:Y:S02]  /*5460*/  @!P0 SEL R0, R3, R2, !P2 ;  /* 0x0000000203008207 */ /* 0x000fe40005000000 */
[----:B------:R-:W-:Y:S02]  /*5470*/  IADD3 R2, PT, PT, -R5, RZ, RZ ;  /* 0x000000ff05027210 */ /* 0x000fe40007ffe1ff */
[----:B------:R-:W-:Y:S01]  /*5480*/  @!P0 IADD3 R8, PT, PT, R15, -R0, RZ ;  /* 0x800000000f088210 */ /* 0x000fe20007ffe0ff */
[----:B------:R-:W-:Y:S02]  /*5490*/  @!P0 IMAD R0, R7, R6, R0 ;  /* 0x0000000607008224 */ /* 0x000fe400078e0200 */
[----:B------:R-:W-:Y:S02]  /*54a0*/  IMAD R29, R24, R2, R29 ;  /* 0x00000002181d7224 */ /* 0x000fe400078e021d */
[----:B------:R-:W-:Y:S02]  /*54b0*/  @!P0 IMAD R5, R8, R26, R3 ;  /* 0x0000001a08058224 */ /* 0x000fe400078e0203 */
[----:B------:R-:W-:Y:S04]  /*54c0*/  @!P0 IMAD.MOV.U32 R3, RZ, RZ, R0 ;  /* 0x000000ffff038224 */ /* 0x000fe800078e0000 */
[----:B------:R-:W-:Y:S02]  /*54d0*/  IMAD R31, R3, R28, R31 ;  /* 0x0000001c031f7224 */ /* 0x000fe400078e021f */
[----:B------:R-:W-:Y:S07]  /*54e0*/  IMAD R29, R5, R24, R29 ;  /* 0x00000018051d7224 */ /* 0x000fee00078e021d */
.L_x_80:
[----:B-1----:R-:W-:Y:S01]  /*54f0*/  @!P1 ISETP.NE.AND P0, PT, R10, 0x1, PT ;  /* 0x000000010a00980c */ /* 0x002fe20003f05270 */
[----:B------:R-:W-:Y:S01]  /*5500*/  @!P1 IMAD.HI.U32 R0, R31, R12, RZ ;  /* 0x0000000c1f009227 */ /* 0x000fe200078e00ff */
[----:B------:R-:W-:Y:S01]  /*5510*/  @!P1 ISETP.NE.AND P2, PT, R9, 0x1, PT ;  /* 0x000000010900980c */ /* 0x000fe20003f45270 */
[----:B------:R-:W-:Y:S01]  /*5520*/  ULOP3.LUT UP0, URZ, UR54, 0x3f0, URZ, 0xc0, !UPT ;  /* 0x000003f036ff7892 */ /* 0x000fe2000f80c0ff */
[----:B------:R-:W-:Y:S01]  /*5530*/  R2UR UR5, R21 ;  /* 0x00000000150572ca */ /* 0x000fe200000e0000 */
[----:B------:R-:W-:Y:S01]  /*5540*/  @!P1 IMAD.HI.U32 R3, R29, R11, RZ ;  /* 0x0000000b1d039227 */ /* 0x000fe200078e00ff */
[----:B------:R-:W-:Y:S02]  /*5550*/  @!P1 SHF.R.U32.HI R0, RZ, R13, R0 ;  /* 0x0000000dff009219 */ /* 0x000fe40000011600 */
[----:B------:R-:W-:Y:S01]  /*5560*/  R2UR UR4, R20 ;  /* 0x00000000140472ca */ /* 0x000fe200000e0000 */
[----:B------:R-:W-:Y:S01]  /*5570*/  VIADD R82, R82, 0x1 ;  /* 0x0000000152527836 */ /* 0x000fe20000000000 */
[----:B------:R-:W-:Y:S02]  /*5580*/  @!P1 SHF.R.U32.HI R2, RZ, R14, R3 ;  /* 0x0000000eff029219 */ /* 0x000fe40000011603 */
[----:B------:R-:W-:Y:S02]  /*5590*/  @!P1 SEL R3, R31, R0, !P2 ;  /* 0x000000001f039207 */ /* 0x000fe40005000000 */
[----:B------:R-:W-:Y:S02]  /*55a0*/  @!P1 SEL R2, R29, R2, !P0 ;  /* 0x000000021d029207 */ /* 0x000fe40004000000 */
[----:B------:R-:W-:Y:S01]  /*55b0*/  @P4 SHF.R.U32.HI R74, RZ, 0x10, R17 ;  /* 0x00000010ff4a4819 */ /* 0x000fe20000011611 */
[----:B------:R-:W-:Y:S02]  /*55c0*/  USHF.L.U32 UR46, UR5, 0x6, URZ ;  /* 0x00000006052e7899 */ /* 0x000fe400080006ff */
[----:B------:R-:W-:Y:S02]  /*55d0*/  @!P1 IMAD.IADD R0, R2, 0x1, -R3 ;  /* 0x0000000102009824 */ /* 0x000fe400078e0a03 */
[----:B------:R-:W-:Y:S01]  /*55e0*/  @!P1 IMAD.IADD R2, R3, 0x1, -R2 ;  /* 0x0000000103029824 */ /* 0x000fe200078e0a02 */
[----:B------:R-:W-:Y:S01]  /*55f0*/  USHF.L.U32 UR45, UR4, 0x6, URZ ;  /* 0x00000006042d7899 */ /* 0x000fe200080006ff */
[----:B------:R-:W-:Y:S02]  /*5600*/  @!P1 IMAD R31, R0, R9, R31 ;  /* 0x00000009001f9224 */ /* 0x000fe400078e021f */
[----:B------:R-:W-:Y:S01]  /*5610*/  @!P1 IMAD R29, R2, R10, R29 ;  /* 0x0000000a021d9224 */ /* 0x000fe200078e021d */
[----:B------:R-:W-:Y:S08]  /*5620*/  BRA.U !UP0, `(.L_x_81) ;  /* 0x00000001087c7547 */ /* 0x000ff0000b800000 */
[----:B------:R-:W1:Y:S01]  /*5630*/  LDCU.64 UR8, c[0x4][0x80] ;  /* 0x01001000ff0877ac */ /* 0x000e620008000a00 */
[----:B------:R-:W-:Y:S01]  /*5640*/  MOV R2, 0x0 ;  /* 0x0000000000027802 */ /* 0x000fe20000000f00 */
[----:B------:R-:W-:Y:S02]  /*5650*/  HFMA2 R12, -RZ, RZ, 0, 5.9604644775390625e-08 ;  /* 0x00000001ff0c7431 */ /* 0x000fe400000001ff */
[----:B------:R-:W-:Y:S01]  /*5660*/  IMAD.MOV.U32 R8, RZ, RZ, 0x70 ;  /* 0x00000070ff087424 */ /* 0x000fe200078e00ff */
[----:B------:R2:W3:Y:S01]  /*5670*/  LDC.64 R14, c[0x4][R2] ;  /* 0x01000000020e7b82 */ /* 0x0004e20000000a00 */
[----:B------:R-:W4:Y:S01]  /*5680*/  LDCU.64 UR6, c[0x4][0x88] ;  /* 0x01001100ff0677ac */ /* 0x000f220008000a00 */
[----:B------:R-:W-:Y:S01]  /*5690*/  IMAD.MOV.U32 R13, RZ, RZ, RZ ;  /* 0x000000ffff0d7224 */ /* 0x000fe200078e00ff */
[----:B------:R-:W2:Y:S01]  /*56a0*/  LDCU.64 UR4, c[0x4][0x8] ;  /* 0x01000100ff0477ac */ /* 0x000ea20008000a00 */
[----:B-1----:R-:W-:Y:S01]  /*56b0*/  MOV R5, UR9 ;  /* 0x0000000900057c02 */ /* 0x002fe20008000f00 */
[----:B------:R-:W-:Y:S01]  /*56c0*/  IMAD.U32 R4, RZ, RZ, UR8 ;  /* 0x00000008ff047e24 */ /* 0x000fe2000f8e00ff */
[----:B----4-:R-:W-:Y:S01]  /*56d0*/  MOV R7, UR7 ;  /* 0x0000000700077c02 */ /* 0x010fe20008000f00 */
[----:B------:R-:W-:Y:S01]  /*56e0*/  IMAD.U32 R6, RZ, RZ, UR6 ;  /* 0x00000006ff067e24 */ /* 0x000fe2000f8e00ff */
[----:B--2---:R-:W-:Y:S01]  /*56f0*/  MOV R11, UR5 ;  /* 0x00000005000b7c02 */ /* 0x004fe20008000f00 */
[----:B------:R-:W-:Y:S02]  /*5700*/  IMAD.U32 R10, RZ, RZ, UR4 ;  /* 0x00000004ff0a7e24 */ /* 0x000fe4000f8e00ff */
[----:B------:R-:W-:Y:S07]  /*5710*/  LEPC R20, `(.L_x_82) ;  /* 0x000000001014794e */ /* 0x000fee0000000000 */
[----:B---3-5:R-:W-:Y:S05]  /*5720*/  CALL.ABS.NOINC R14 ;  /* 0x000000000e007343 */ /* 0x028fea0003c00000 */
.L_x_82:
[----:B------:R-:W1:Y:S01]  /*5730*/  LDCU.64 UR8, c[0x4][0x80] ;  /* 0x01001000ff0877ac */ /* 0x000e620008000a00 */
[----:B------:R-:W2:Y:S01]  /*5740*/  LDC.64 R2, c[0x4][R2] ;  /* 0x0100000002027b82 */ /* 0x000ea20000000a00 */
[----:B------:R-:W-:Y:S02]  /*5750*/  HFMA2 R12, -RZ, RZ, 0, 5.9604644775390625e-08 ;  /* 0x00000001ff0c7431 */ /* 0x000fe400000001ff */
[----:B------:R-:W-:Y:S02]  /*5760*/  IMAD.MOV.U32 R8, RZ, RZ, 0x70 ;  /* 0x00000070ff087424 */ /* 0x000fe400078e00ff */
[----:B------:R-:W-:Y:S01]  /*5770*/  IMAD.MOV.U32 R13, RZ, RZ, RZ ;  /* 0x000000ffff0d7224 */ /* 0x000fe200078e00ff */
[----:B------:R-:W3:Y:S01]  /*5780*/  LDCU.64 UR6, c[0x4][0x88] ;  /* 0x01001100ff0677ac */ /* 0x000ee20008000a00 */
[----:B------:R-:W4:Y:S01]  /*5790*/  LDCU.64 UR4, c[0x4][0x8] ;  /* 0x01000100ff0477ac */ /* 0x000f220008000a00 */
[----:B-1----:R-:W-:Y:S02]  /*57a0*/  MOV R4, UR8 ;  /* 0x0000000800047c02 */ /* 0x002fe40008000f00 */
[----:B------:R-:W-:Y:S02]  /*57b0*/  MOV R5, UR9 ;  /* 0x0000000900057c02 */ /* 0x000fe40008000f00 */
[----:B---3--:R-:W-:Y:S01]  /*57c0*/  MOV R7, UR7 ;  /* 0x0000000700077c02 */ /* 0x008fe20008000f00 */
[----:B------:R-:W-:Y:S01]  /*57d0*/  IMAD.U32 R6, RZ, RZ, UR6 ;  /* 0x00000006ff067e24 */ /* 0x000fe2000f8e00ff */
[----:B----4-:R-:W-:Y:S01]  /*57e0*/  MOV R11, UR5 ;  /* 0x00000005000b7c02 */ /* 0x010fe20008000f00 */
[----:B------:R-:W-:Y:S02]  /*57f0*/  IMAD.U32 R10, RZ, RZ, UR4 ;  /* 0x00000004ff0a7e24 */ /* 0x000fe4000f8e00ff */
[----:B------:R-:W-:Y:S07]  /*5800*/  LEPC R20, `(.L_x_81) ;  /* 0x000000001014794e */ /* 0x000fee0000000000 */
[----:B--2---:R-:W-:Y:S05]  /*5810*/  CALL.ABS.NOINC R2 ;  /* 0x0000000002007343 */ /* 0x004fea0003c00000 */
.L_x_81:
[----:B------:R-:W-:Y:S01]  /*5820*/  ISETP.NE.U32.AND P4, PT, R62, RZ, PT ;  /* 0x000000ff3e00720c */ /* 0x000fe20003f85070 */
[----:B------:R-:W-:Y:S01]  /*5830*/  UISETP.NE.AND UP2, UPT, UR49, URZ, UPT ;  /* 0x000000ff3100728c */ /* 0x000fe2000bf45270 */
[----:B------:R-:W-:Y:S01]  /*5840*/  ISETP.NE.U32.AND P2, PT, RZ, UR50, PT ;  /* 0x00000032ff007c0c */ /* 0x000fe2000bf45070 */
[----:B------:R-:W-:Y:S01]  /*5850*/  UISETP.NE.U32.AND UP1, UPT, UR52, URZ, UPT ;  /* 0x000000ff3400728c */ /* 0x000fe2000bf25070 */
[----:B------:R-:W-:Y:S01]  /*5860*/  ISETP.NE.AND.EX P4, PT, R63, RZ, PT, P4 ;  /* 0x000000ff3f00720c */ /* 0x000fe20003f85340 */
[----:B------:R-:W-:Y:S01]  /*5870*/  UPLOP3.LUT UP0, UPT, UPT, UPT, UPT, 0x40, 0x4 ;  /* 0x000000000004789c */ /* 0x000fe20003f0e870 */
[----:B------:R-:W-:Y:S01]  /*5880*/  ISETP.NE.AND.EX P2, PT, RZ, UR51, PT, P2 ;  /* 0x00000033ff007c0c */ /* 0x000fe2000bf45320 */
[----:B------:R-:W-:Y:S01]  /*5890*/  UISETP.NE.AND.EX UP1, UPT, UR53, URZ, UPT, UP1 ;  /* 0x000000ff3500728c */ /* 0x000fe2000bf25310 */
[----:B------:R-:W-:Y:S04]  /*58a0*/  PLOP3.LUT P1, PT, PT, PT, UP2, 0x80, 0x8 ;  /* 0x000000000008781c */ /* 0x000fe80003f2f028 */
[----:B------:R-:W-:Y:S06]  /*58b0*/  @UP2 UPLOP3.LUT UP0, UPT, UPT, UPT, UP1, 0x80, 0x8 ;  /* 0x000000000008289c */ /* 0x000fec0003f0f010 */
[----:B------:R-:W-:Y:S01]  /*58c0*/  PLOP3.LUT P0, PT, PT, PT, UP0, 0x80, 0x8 ;  /* 0x000000000008781c */ /* 0x000fe20003f0f008 */
[----:B------:R-:W-:Y:S01]  /*58d0*/  @!UPT UIADD3 URZ, UPT, UPT, URZ, URZ, URZ ;  /* 0x000000fffffff290 */ /* 0x000fe2000fffe0ff */
[----:B------:R-:W-:Y:S11]  /*58e0*/  BRA.U !UP1, `(.L_x_83) ;  /* 0x0000000109387547 */ /* 0x000ff6000b800000 */
[----:B------:R-:W-:Y:S01]  /*58f0*/  UISETP.NE.U32.AND UP0, UPT, UR50, URZ, UPT ;  /* 0x000000ff3200728c */ /* 0x000fe2000bf05070 */
[----:B------:R-:W-:Y:S02]  /*5900*/  HFMA2 R0, -RZ, RZ, 0, 5.9604644775390625e-08 ;  /* 0x00000001ff007431 */ /* 0x000fe400000001ff */
[----:B------:R-:W-:Y:S01]  /*5910*/  IMAD.MOV.U32 R67, RZ, RZ, 0x1 ;  /* 0x00000001ff437424 */ /* 0x000fe200078e00ff */
[----:B------:R-:W-:Y:S06]  /*5920*/  UISETP.NE.AND.EX UP0, UPT, UR51, URZ, UPT, UP0 ;  /* 0x000000ff3300728c */ /* 0x000fec000bf05300 */
[----:B------:R-:W-:Y:S05]  /*5930*/  PLOP3.LUT P3, PT, PT, PT, UP0, 0x80, 0x8 ;  /* 0x000000000008781c */ /* 0x000fea0003f6f008 */
[----:B------:R-:W1:Y:S01]  /*5940*/  @UP0 LDCU.64 UR4, c[0x0][0x888] ;  /* 0x00011100ff0407ac */ /* 0x000e620008000a00 */
[----:B------:R-:W-:Y:S07]  /*5950*/  @UP0 UIMAD UR6, UR36, UR52, URZ ;  /* 0x00000034240602a4 */ /* 0x000fee000f8e02ff */
[----:B------:R-:W-:Y:S01]  /*5960*/  @!P3 PRMT R67, R0, 0x7610, R67 ;  /* 0x000076100043b816 */ /* 0x000fe20000000043 */
[----:B-1----:R-:W-:Y:S06]  /*5970*/  @UP0 UIMAD.WIDE UR4, UR6, 0x4, UR4 ;  /* 0x00000004060408a5 */ /* 0x002fec000f8e0204 */
[----:B------:R-:W-:Y:S01]  /*5980*/  IMAD.U32 R2, RZ, RZ, UR4 ;  /* 0x00000004ff027e24 */ /* 0x000fe2000f8e00ff */
[----:B------:R-:W-:Y:S04]  /*5990*/  MOV R3, UR5 ;  /* 0x0000000500037c02 */ /* 0x000fe80008000f00 */
[----:B------:R-:W1:Y:S01]  /*59a0*/  @!UP0 LDCU UR4, c[0x0][0x880] ;  /* 0x00011000ff0487ac */ /* 0x000e620008000800 */
[----:B-----5:R2:W5:Y:S02]  /*59b0*/  @P3 LDG.E R35, desc[UR58][R2.64] ;  /* 0x0000003a02233981 */ /* 0x020564000c1e1900 */
[----:B-12---:R-:W-:Y:S02]  /*59c0*/  @!P3 IMAD.U32 R35, RZ, RZ, UR4 ;  /* 0x00000004ff23be24 */ /* 0x006fe4000f8e00ff */
.L_x_83:
[----:B------:R-:W-:Y:S05]  /*59d0*/  @!P4 BRA `(.L_x_84) ;  /* 0x000000000020c947 */ /* 0x000fea0003800000 */
[----:B------:R-:W-:Y:S04]  /*59e0*/  ISETP.NE.U32.AND P3, PT, R60, RZ, PT ;  /* 0x000000ff3c00720c */ /* 0x000fe80003f65070 */
[----:B------:R-:W-:Y:S11]  /*59f0*/  ISETP.NE.AND.EX P3, PT, R61, RZ, PT, P3 ;  /* 0x000000ff3d00720c */ /* 0x000ff60003f65330 */
[----:B------:R-:W-:Y:S02]  /*5a00*/  @!UPT UIADD3 URZ, UPT, UPT, URZ, URZ, URZ ;  /* 0x000000fffffff290 */ /* 0x000fe4000fffe0ff */
[----:B------:R-:W1:Y:S01]  /*5a10*/  @P3 LDC.64 R2, c[0x0][0x8a8] ;  /* 0x00022a00ff023b82 */ /* 0x000e620000000a00 */
[----:B------:R-:W-:Y:S04]  /*5a20*/  @P3 IMAD R0, R62, UR36, RZ ;  /* 0x000000243e003c24 */ /* 0x000fe8000f8e02ff */
[----:B-1----:R-:W-:Y:S05]  /*5a30*/  @P3 IMAD.WIDE R2, R0, 0x4, R2 ;  /* 0x0000000400023825 */ /* 0x002fea00078e0202 */
[----:B-----5:R1:W5:Y:S02]  /*5a40*/  @P3 LDG.E R33, desc[UR58][R2.64] ;  /* 0x0000003a02213981 */ /* 0x020364000c1e1900 */
[----:B-1----:R-:W2:Y:S02]  /*5a50*/  @!P3 LDC R33, c[0x0][0x8a0] ;  /* 0x00022800ff21bb82 */ /* 0x002ea40000000800 */
.L_x_84:
[----:B-----5:R-:W-:Y:S01]  /*5a60*/  FSETP.NEU.AND P3, PT, R35, RZ, PT ;  /* 0x000000ff2300720b */ /* 0x020fe20003f6d000 */
[----:B------:R-:W-:Y:S01]  /*5a70*/  ULOP3.LUT UR4, UR48, 0x1, URZ, 0x3c, !UPT ;  /* 0x0000000130047892 */ /* 0x000fe2000f8e3cff */
[----:B------:R-:W-:Y:S01]  /*5a80*/  SEL R9, RZ, 0xffffffff, P2 ;  /* 0xffffffffff097807 */ /* 0x000fe20001000000 */
[----:B------:R-:W-:Y:S01]  /*5a90*/  BSSY B1, `(.L_x_85) ;  /* 0x000004d000017945 */ /* 0x000fe20003800000 */
[----:B------:R-:W-:Y:S01]  /*5aa0*/  @P1 LOP3.LUT P2, RZ, R67, 0xff, RZ, 0xc0, !PT ;  /* 0x000000ff43ff1812 */ /* 0x000fe2000784c0ff */
[----:B------:R-:W-:Y:S01]  /*5ab0*/  IMAD.MOV.U32 R87, RZ, RZ, 0x1 ;  /* 0x00000001ff577424 */ /* 0x000fe200078e00ff */
[----:B------:R-:W-:Y:S01]  /*5ac0*/  @P1 SEL R2, RZ, 0xffffffff, P3 ;  /* 0xffffffffff021807 */ /* 0x000fe20001800000 */
[----:B------:R-:W-:Y:S01]  /*5ad0*/  IMAD.U32 R42, RZ, RZ, UR4 ;  /* 0x00000004ff2a7e24 */ /* 0x000fe2000f8e00ff */
[----:B------:R-:W-:Y:S01]  /*5ae0*/  LEA R84, R30, UR37, 0x3 ;  /* 0x000000251e547c11 */ /* 0x000fe2000f8e18ff */
[----:B------:R-:W-:Y:S01]  /*5af0*/  IMAD.U32 R43, RZ, RZ, UR38 ;  /* 0x00000026ff2b7e24 */ /* 0x000fe2000f8e00ff */
[----:B------:R-:W-:Y:S02]  /*5b00*/  @P0 SEL R2, R9, R2, !P2 ;  /* 0x0000000209020207 */ /* 0x000fe40005000000 */
[----:B------:R-:W-:Y:S02]  /*5b10*/  CS2R R46, SRZ ;  /* 0x00000000002e7805 */ /* 0x000fe4000001ff00 */
[----:B------:R-:W-:Y:S02]  /*5b20*/  SHF.L.U32 R7, R76, 0x1f, RZ ;  /* 0x0000001f4c077819 */ /* 0x000fe400000006ff */
[----:B------:R-:W-:Y:S02]  /*5b30*/  CS2R R44, SRZ ;  /* 0x00000000002c7805 */ /* 0x000fe4000001ff00 */
[----:B------:R-:W-:Y:S02]  /*5b40*/  @P1 LOP3.LUT R2, R2, 0x1, RZ, 0xc0, !PT ;  /* 0x0000000102021812 */ /* 0x000fe400078ec0ff */
[----:B------:R-:W-:Y:S02]  /*5b50*/  CS2R R50, SRZ ;  /* 0x0000000000327805 */ /* 0x000fe4000001ff00 */
[----:B------:R-:W-:Y:S02]  /*5b60*/  PLOP3.LUT P2, PT, PT, PT, UP1, 0x80, 0x8 ;  /* 0x000000000008781c */ /* 0x000fe40003f4f018 */
[----:B------:R-:W-:Y:S02]  /*5b70*/  CS2R R48, SRZ ;  /* 0x0000000000307805 */ /* 0x000fe4000001ff00 */
[----:B------:R-:W-:Y:S01]  /*5b80*/  ISETP.NE.U32.OR P5, PT, R2, 0x1, !P1 ;  /* 0x000000010200780c */ /* 0x000fe20004fa5470 */
[----:B------:R-:W-:Y:S01]  /*5b90*/  IMAD.U32 R2, RZ, RZ, UR38 ;  /* 0x00000026ff027e24 */ /* 0x000fe2000f8e00ff */
[----:B------:R-:W-:Y:S02]  /*5ba0*/  LEA.HI R5, R30, R30, RZ, 0x1 ;  /* 0x0000001e1e057211 */ /* 0x000fe400078f08ff */
[----:B------:R-:W-:Y:S02]  /*5bb0*/  CS2R R54, SRZ ;  /* 0x0000000000367805 */ /* 0x000fe4000001ff00 */
[----:B------:R-:W-:Y:S02]  /*5bc0*/  LOP3.LUT P4, R81, R67, 0xff, RZ, 0xc0, !PT ;  /* 0x000000ff43517812 */ /* 0x000fe4000788c0ff */
[----:B------:R-:W-:Y:S02]  /*5bd0*/  CS2R R52, SRZ ;  /* 0x0000000000347805 */ /* 0x000fe4000001ff00 */
[----:B------:R-:W-:Y:S01]  /*5be0*/  LEA R0, R2, UR37, 0x3 ;  /* 0x0000002502007c11 */ /* 0x000fe2000f8e18ff */
[C---:B------:R-:W-:Y:S01]  /*5bf0*/  IMAD.SHL.U32 R3, R5.reuse, 0x20, RZ ;  /* 0x0000002005037824 */ /* 0x040fe200078e00ff */
[----:B------:R-:W-:Y:S02]  /*5c00*/  SEL R2, RZ, 0xffffffff, P3 ;  /* 0xffffffffff027807 */ /* 0x000fe40001800000 */
[----:B------:R-:W-:Y:S02]  /*5c10*/  CS2R R58, SRZ ;  /* 0x00000000003a7805 */ /* 0x000fe4000001ff00 */
[----:B------:R-:W-:Y:S02]  /*5c20*/  LOP3.LUT R5, R5, 0xffe, RZ, 0xc0, !PT ;  /* 0x00000ffe05057812 */ /* 0x000fe400078ec0ff */
[----:B------:R-:W-:Y:S02]  /*5c30*/  CS2R R56, SRZ ;  /* 0x0000000000387805 */ /* 0x000fe4000001ff00 */
[----:B------:R-:W-:Y:S02]  /*5c40*/  @P2 SEL R2, R9, R2, !P4 ;  /* 0x0000000209022207 */ /* 0x000fe40006000000 */
[----:B------:R-:W-:Y:S01]  /*5c50*/  @P5 SHF.L.U32 R11, R42, 0x1f, RZ ;  /* 0x0000001f2a0b5819 */ /* 0x000fe200000006ff */
[----:B------:R-:W-:Y:S01]  /*5c60*/  IMAD.IADD R34, R30, 0x1, -R5 ;  /* 0x000000011e227824 */ /* 0x000fe200078e0a05 */
[----:B------:R-:W-:Y:S02]  /*5c70*/  LOP3.LUT R3, R3, 0xffffffc0, RZ, 0xc0, !PT ;  /* 0xffffffc003037812 */ /* 0x000fe400078ec0ff */
[----:B------:R-:W1:Y:S01]  /*5c80*/  @P5 SYNCS.PHASECHK.TRANS64.TRYWAIT P1, [R0+URZ+0x30], R11 ;  /* 0x0000300b000055a7 */ /* 0x000e6200080211ff */
[----:B------:R-:W-:Y:S02]  /*5c90*/  LOP3.LUT R2, R2, 0x1, RZ, 0xc0, !PT ;  /* 0x0000000102027812 */ /* 0x000fe400078ec0ff */
[----:B------:R-:W-:Y:S01]  /*5ca0*/  IMAD.IADD R3, R32, 0x1, R3 ;  /* 0x0000000120037824 */ /* 0x000fe200078e0203 */
[----:B------:R-:W-:Y:S02]  /*5cb0*/  P2R R83, PR, RZ, 0x20 ;  /* 0x00000020ff537803 */ /* 0x000fe40000000000 */
[----:B------:R-:W-:Y:S01]  /*5cc0*/  ISETP.NE.U32.AND P2, PT, R2, 0x1, PT ;  /* 0x000000010200780c */ /* 0x000fe20003f45070 */
[----:B------:R-:W-:Y:S03]  /*5cd0*/  IMAD R34, R34, 0x100000, R3 ;  /* 0x0010000022227824 */ /* 0x000fe600078e0203 */
[----:B------:R-:W-:Y:S01]  /*5ce0*/  P2R R88, PR, RZ, 0x4 ;  /* 0x00000004ff587803 */ /* 0x000fe20000000000 */
[----:B------:R3:W4:Y:S01]  /*5cf0*/  SYNCS.PHASECHK.TRANS64.TRYWAIT P0, [R84+URZ+0x90], R7 ;  /* 0x00009007540075a7 */ /* 0x00072200080011ff */
[----:B-1----:R-:W-:Y:S01]  /*5d00*/  @P5 SEL R87, RZ, 0x1, !P1 ;  /* 0x00000001ff575807 */ /* 0x002fe20004800000 */
[----:B---3--:R-:W-:Y:S06]  /*5d10*/  @!P5 BRA `(.L_x_86) ;  /* 0x000000000090d947 */ /* 0x008fec0003800000 */
[----:B------:R-:W-:Y:S01]  /*5d20*/  HFMA2 R55, -RZ, RZ, 0, 0 ;  /* 0x00000000ff377431 */ /* 0x000fe200000001ff */
[----:B------:R-:W-:Y:S01]  /*5d30*/  ISETP.NE.AND P1, PT, R87, RZ, PT ;  /* 0x000000ff5700720c */ /* 0x000fe20003f25270 */
[----:B------:R-:W-:Y:S01]  /*5d40*/  IMAD.U32 R3, RZ, RZ, UR38 ;  /* 0x00000026ff037e24 */ /* 0x000fe2000f8e00ff */
[----:B------:R-:W-:Y:S11]  /*5d50*/  BSSY B0, `(.L_x_87) ;  /* 0x0000005000007945 */ /* 0x000ff60003800000 */
[----:B------:R-:W-:Y:S05]  /*5d60*/  @P1 BRA `(.L_x_88) ;  /* 0x00000000000c1947 */ /* 0x000fea0003800000 */
[----:B------:R-:W-:Y:S04]  /*5d70*/  SHF.L.U32 R5, R42, 0x1f, RZ ;  /* 0x0000001f2a057819 */ /* 0x000fe800000006ff */
[----:B------:R-:W1:Y:S02]  /*5d80*/  SYNCS.PHASECHK.TRANS64.TRYWAIT P1, [R0+URZ+0x30], R5 ;  /* 0x00003005000075a7 */ /* 0x000e6400080211ff */
[----:B-1----:R-:W-:Y:S05]  /*5d90*/  @!P1 BRA `(.L_x_89) ;  /* 0x0000002000209947 */ /* 0x002fea0003800000 */
.L_x_88:
[----:B------:R-:W-:Y:S05]  /*5da0*/  BSYNC B0 ;  /* 0x0000000000007941 */ /* 0x000fea0003800000 */
.L_x_87:
[----:B------:R-:W-:Y:S01]  /*5db0*/  ISETP.NE.AND P1, PT, R88, RZ, PT ;  /* 0x000000ff5800720c */ /* 0x000fe20003f25270 */
[----:B------:R-:W-:Y:S01]  /*5dc0*/  IMAD.MOV.U32 R54, RZ, RZ, RZ ;  /* 0x000000ffff367224 */ /* 0x000fe200078e00ff */
[----:B------:R-:W-:Y:S02]  /*5dd0*/  CS2R R52, SRZ ;  /* 0x0000000000347805 */ /* 0x000fe4000001ff00 */
[----:B------:R-:W-:Y:S02]  /*5de0*/  CS2R R58, SRZ ;  /* 0x00000000003a7805 */ /* 0x000fe4000001ff00 */
[----:B------:R-:W-:Y:S02]  /*5df0*/  CS2R R56, SRZ ;  /* 0x0000000000387805 */ /* 0x000fe4000001ff00 */
[----:B------:R-:W-:Y:S02]  /*5e00*/  CS2R R50, SRZ ;  /* 0x0000000000327805 */ /* 0x000fe4000001ff00 */
[----:B------:R-:W-:Y:S02]  /*5e10*/  CS2R R48, SRZ ;  /* 0x0000000000307805 */ /* 0x000fe4000001ff00 */
[----:B------:R-:W-:Y:S02]  /*5e20*/  CS2R R46, SRZ ;  /* 0x00000000002e7805 */ /* 0x000fe4000001ff00 */
[----:B------:R-:W-:Y:S01]  /*5e30*/  CS2R R44, SRZ ;  /* 0x00000000002c7805 */ /* 0x000fe2000001ff00 */
[----:B------:R-:W-:Y:S01]  /*5e40*/  @P1 IMAD R4, R3, 0x800, R72 ;  /* 0x0000080003041824 */ /* 0x000fe200078e0248 */
[----:B------:R-:W-:Y:S05]  /*5e50*/  @P1 WARPSYNC.ALL ;  /* 0x0000000000001948 */ /* 0x000fea0003800000 */
[----:B------:R-:W-:Y:S01]  /*5e60*/  @P1 LEA R4, R4, UR37, 0x2 ;  /* 0x0000002504041c11 */ /* 0x000fe2000f8e10ff */
[----:B------:R-:W-:Y:S04]  /*5e70*/  UIADD3 UR4, UPT, UPT, UR38, 0x1, URZ ;  /* 0x0000000126047890 */ /* 0x000fe8000fffe0ff */
[----:B------:R3:W2:Y:S01]  /*5e80*/  @P1 LDSM.16.M88.4 R56, [R4+0x400] ;  /* 0x000400000438183b */ /* 0x0006a20000000200 */
[----:B-1----:R-:W-:Y:S01]  /*5e90*/  @P1 VIADD R0, R4, 0x400 ;  /* 0x0000040004001836 */ /* 0x002fe20000000000 */
[----:B------:R-:W-:Y:S01]  /*5ea0*/  UISETP.NE.AND UP0, UPT, UR4, 0x3, UPT ;  /* 0x000000030400788c */ /* 0x000fe2000bf05270 */
[C---:B------:R-:W-:Y:S02]  /*5eb0*/  @P1 IMAD R2, R78.reuse, 0x4, R4 ;  /* 0x000000044e021824 */ /* 0x040fe400078e0204 */
[C---:B------:R-:W-:Y:S01]  /*5ec0*/  @P1 IMAD R5, R77.reuse, 0x4, R0 ;  /* 0x000000044d051824 */ /* 0x040fe200078e0200 */
[----:B------:R-:W-:Y:S01]  /*5ed0*/  USEL UR5, URZ, 0x1, UP0 ;  /* 0x00000001ff057887 */ /* 0x000fe20008000000 */
[----:B------:R-:W-:Y:S01]  /*5ee0*/  @P1 IMAD R0, R77, 0x4, R4 ;  /* 0x000000044d001824 */ /* 0x000fe200078e0204 */
[----:B------:R3:W1:Y:S01]  /*5ef0*/  @P1 LDSM.16.M88.4 R52, [R2+0x400] ;  /* 0x000400000234183b */ /* 0x0006620000000200 */
[----:B------:R-:W-:Y:S01]  /*5f00*/  @P1 IMAD R3, R78, 0x4, R5 ;  /* 0x000000044e031824 */ /* 0x000fe200078e0205 */
[----:B------:R-:W-:Y:S02]  /*5f10*/  USEL UR4, UR4, URZ, UP0 ;  /* 0x000000ff04047287 */ /* 0x000fe40008000000 */
[----:B------:R3:W1:Y:S01]  /*5f20*/  @P1 LDSM.16.M88.4 R48, [R0+0x400] ;  /* 0x000400000030183b */ /* 0x0006620000000200 */
[----:B------:R-:W-:Y:S03]  /*5f30*/  LOP3.LUT R42, R42, UR5, RZ, 0x3c, !PT ;  /* 0x000000052a2a7c12 */ /* 0x000fe6000f8e3cff */
[----:B------:R3:W1:Y:S01]  /*5f40*/  @P1 LDSM.16.M88.4 R44, [R3] ;  /* 0x00000000032c183b */ /* 0x0006620000000200 */
[----:B------:R-:W-:Y:S03]  /*5f50*/  IMAD.U32 R43, RZ, RZ, UR4 ;  /* 0x00000004ff2b7e24 */ /* 0x000fe6000f8e00ff */
.L_x_86:
[----:B------:R-:W-:Y:S05]  /*5f60*/  BSYNC B1 ;  /* 0x0000000000017941 */ /* 0x000fea0003800000 */
.L_x_85:
[----:B---3--:R-:W-:Y:S04]  /*5f70*/  SHF.R.U32.HI R0, RZ, 0x15, R34 ;  /* 0x00000015ff007819 */ /* 0x008fe80000011622 */
[----:B------:R-:W-:Y:S01]  /*5f80*/  LOP3.LUT P1, RZ, R0, 0x3, R73, 0x48, !PT ;  /* 0x0000000300ff7812 */ /* 0x000fe20007824849 */
[----:B------:R-:W-:Y:S01]  /*5f90*/  @!UPT UIADD3 URZ, UPT, UPT, URZ, URZ, URZ ;  /* 0x000000fffffff290 */ /* 0x000fe2000fffe0ff */
[----:B----4-:R-:W-:Y:S11]  /*5fa0*/  @P0 BRA `(.L_x_90) ;  /* 0x0000000000080947 */ /* 0x010ff60003800000 */
[----:B------:R-:W3:Y:S02]  /*5fb0*/  SYNCS.PHASECHK.TRANS64.TRYWAIT P0, [R84+URZ+0x90], R7 ;  /* 0x00009007540075a7 */ /* 0x000ee400080011ff */
[----:B---3--:R-:W-:Y:S05]  /*5fc0*/  @!P0 BRA `(.L_x_91) ;  /* 0x0000001c00a88947 */ /* 0x008fea0003800000 */
.L_x_90:
[----:B------:R-:W-:Y:S05]  /*5fd0*/  @!P1 BRA `(.L_x_92) ;  /* 0x0000000000409947 */ /* 0x000fea0003800000 */
[----:B------:R-:W4:Y:S01]  /*5fe0*/  LDCU.64 UR8, c[0x4][0x70] ;  /* 0x01000e00ff0877ac */ /* 0x000f220008000a00 */
[----:B------:R-:W-:Y:S01]  /*5ff0*/  MOV R3, 0x0 ;  /* 0x0000000000037802 */ /* 0x000fe20000000f00 */
[----:B------:R-:W-:Y:S02]  /*6000*/  HFMA2 R12, -RZ, RZ, 0, 5.9604644775390625e-08 ;  /* 0x00000001ff0c7431 */ /* 0x000fe400000001ff */
[----:B------:R-:W-:Y:S02]  /*6010*/  IMAD.MOV.U32 R8, RZ, RZ, 0x192 ;  /* 0x00000192ff087424 */ /* 0x000fe400078e00ff */
[----:B------:R-:W-:Y:S01]  /*6020*/  IMAD.MOV.U32 R13, RZ, RZ, RZ ;  /* 0x000000ffff0d7224 */ /* 0x000fe200078e00ff */
[----:B------:R-:W3:Y:S01]  /*6030*/  LDCU.64 UR6, c[0x4][0x78] ;  /* 0x01000f00ff0677ac */ /* 0x000ee20008000a00 */
[----:B------:R-:W1:Y:S01]  /*6040*/  LDC.64 R2, c[0x4][R3] ;  /* 0x0100000003027b82 */ /* 0x000e620000000a00 */
[----:B------:R-:W5:Y:S01]  /*6050*/  LDCU.64 UR4, c[0x4][0x10] ;  /* 0x01000200ff0477ac */ /* 0x000f620008000a00 */
[----:B----4-:R-:W-:Y:S01]  /*6060*/  MOV R5, UR9 ;  /* 0x0000000900057c02 */ /* 0x010fe20008000f00 */
[----:B------:R-:W-:Y:S01]  /*6070*/  IMAD.U32 R4, RZ, RZ, UR8 ;  /* 0x00000008ff047e24 */ /* 0x000fe2000f8e00ff */
[----:B---3--:R-:W-:Y:S01]  /*6080*/  MOV R7, UR7 ;  /* 0x0000000700077c02 */ /* 0x008fe20008000f00 */
[----:B------:R-:W-:Y:S01]  /*6090*/  IMAD.U32 R6, RZ, RZ, UR6 ;  /* 0x00000006ff067e24 */ /* 0x000fe2000f8e00ff */
[----:B-----5:R-:W-:Y:S01]  /*60a0*/  MOV R11, UR5 ;  /* 0x00000005000b7c02 */ /* 0x020fe20008000f00 */
[----:B------:R-:W-:Y:S02]  /*60b0*/  IMAD.U32 R10, RZ, RZ, UR4 ;  /* 0x00000004ff0a7e24 */ /* 0x000fe4000f8e00ff */
[----:B------:R-:W-:Y:S07]  /*60c0*/  LEPC R20, `(.L_x_92) ;  /* 0x000000001014794e */ /* 0x000fee0000000000 */
[----:B-12---:R-:W-:Y:S05]  /*60d0*/  CALL.ABS.NOINC R2 ;  /* 0x0000000002007343 */ /* 0x006fea0003c00000 */
.L_x_92:
[----:B--2---:R-:W-:Y:S01]  /*60e0*/  LOP3.LUT R20, R56, 0xffffe000, RZ, 0xc0, !PT ;  /* 0xffffe00038147812 */ /* 0x004fe200078ec0ff */
[----:B------:R-:W-:Y:S05]  /*60f0*/  WARPSYNC.ALL ;  /* 0x0000000000007948 */ /* 0x000fea0003800000 */
[----:B------:R-:W-:Y:S01]  /*6100*/  R2UR UR4, R34 ;  /* 0x00000000220472ca */ /* 0x000fe200000e0000 */
[----:B------:R-:W-:Y:S01]  /*6110*/  IMAD.SHL.U32 R86, R78, 0x4, RZ ;  /* 0x000000044e567824 */ /* 0x000fe200078e00ff */
[----:B------:R-:W-:Y:S01]  /*6120*/  LOP3.LUT R21, R57, 0xffffe000, RZ, 0xc0, !PT ;  /* 0xffffe00039157812 */ /* 0x000fe200078ec0ff */
[----:B------:R-:W-:Y:S01]  /*6130*/  IMAD.U32 R85, RZ, RZ, UR38 ;  /* 0x00000026ff557e24 */ /* 0x000fe2000f8e00ff */
[----:B------:R-:W-:Y:S01]  /*6140*/  LOP3.LUT R40, R58, 0xffffe000, RZ, 0xc0, !PT ;  /* 0xffffe0003a287812 */ /* 0x000fe200078ec0ff */
[----:B------:R-:W-:Y:S01]  /*6150*/  BSSY.RECONVERGENT B0, `(.L_x_93) ;  /* 0x0000059000007945 */ /* 0x000fe20003800200 */
[----:B-1----:R-:W-:Y:S01]  /*6160*/  LOP3.LUT R41, R54, 0xffffe000, RZ, 0xc0, !PT ;  /* 0xffffe00036297812 */ /* 0x002fe200078ec0ff */
[----:B------:R-:W-:Y:S01]  /*6170*/  IMAD R89, R85, 0x800, R72 ;  /* 0x0000080055597824 */ /* 0x000fe200078e0248 */
[----:B------:R-:W-:Y:S01]  /*6180*/  ISETP.NE.AND P0, PT, R79, RZ, PT ;  /* 0x000000ff4f00720c */ /* 0x000fe20003f05270 */
[----:B------:R-:W-:Y:S03]  /*6190*/  IMAD.SHL.U32 R85, R77, 0x4, RZ ;  /* 0x000000044d557824 */ /* 0x000fe600078e00ff */
[----:B------:R-:W-:Y:S01]  /*61a0*/  LEA R89, R89, UR37, 0x2 ;  /* 0x0000002559597c11 */ /* 0x000fe2000f8e10ff */
[----:B---3--:R-:W1:Y:S03]  /*61b0*/  LDTM.16dp128bit.x8 R4, tmem[UR4] ;  /* 0x00000004000479ee */ /* 0x008e660008180000 */
[C-C-:B------:R-:W-:Y:S02]  /*61c0*/  IADD3 R92, PT, PT, R86.reuse, 0x400, R89.reuse ;  /* 0x00000400565c7810 */ /* 0x140fe40007ffe059 */
[----:B------:R-:W-:Y:S05]  /*61d0*/  IADD3 R91, PT, PT, R85, 0x400, R89 ;  /* 0x00000400555b7810 */ /* 0x000fea0007ffe059 */
[----:B------:R-:W-:Y:S02]  /*61e0*/  IMAD.IADD R90, R86, 0x1, R91 ;  /* 0x00000001565a7824 */ /* 0x000fe400078e025b */
[C---:B-1----:R-:W-:Y:S01]  /*61f0*/  FMUL R0, R33.reuse, R4 ;  /* 0x0000000421007220 */ /* 0x042fe20000400000 */
[C---:B------:R-:W-:Y:S01]  /*6200*/  FMUL R2, R33.reuse, R5 ;  /* 0x0000000521027220 */ /* 0x040fe20000400000 */
[C---:B------:R-:W-:Y:S01]  /*6210*/  FMUL R3, R33.reuse, R6 ;  /* 0x0000000621037220 */ /* 0x040fe20000400000 */
[----:B------:R-:W-:Y:S01]  /*6220*/  FMUL R7, R33, R7 ;  /* 0x0000000721077220 */ /* 0x000fe20000400000 */
[----:B------:R-:W-:Y:S01]  /*6230*/  FFMA R36, R35, R20, R0 ;  /* 0x0000001423247223 */ /* 0x000fe20000000000 */
[----:B------:R-:W-:Y:S01]  /*6240*/  LOP3.LUT R20, R59, 0xffffe000, RZ, 0xc0, !PT ;  /* 0xffffe0003b147812 */ /* 0x000fe200078ec0ff */
[C---:B------:R-:W-:Y:S01]  /*6250*/  FFMA R37, R35.reuse, R21, R2 ;  /* 0x0000001523257223 */ /* 0x040fe20000000002 */
[----:B------:R-:W-:Y:S01]  /*6260*/  LOP3.LUT R21, R52, 0xffffe000, RZ, 0xc0, !PT ;  /* 0xffffe00034157812 */ /* 0x000fe200078ec0ff */
[----:B------:R-:W-:Y:S01]  /*6270*/  FFMA R38, R35, R40, R3 ;  /* 0x0000002823267223 */ /* 0x000fe20000000003 */
[----:B------:R-:W-:Y:S01]  /*6280*/  LOP3.LUT R40, R53, 0xffffe000, RZ, 0xc0, !PT ;  /* 0xffffe00035287812 */ /* 0x000fe200078ec0ff */
[----:B------:R-:W-:Y:S01]  /*6290*/  FMUL R4, R33, R8 ;  /* 0x0000000821047220 */ /* 0x000fe20000400000 */
[----:B------:R-:W-:Y:S01]  /*62a0*/  F2FP.TF32.F32.PACK_B R36, R36 ;  /* 0x00000024ff24723e */ /* 0x000fe200024050ff */
[----:B------:R-:W-:Y:S01]  /*62b0*/  FFMA R39, R35, R20, R7 ;  /* 0x0000001423277223 */ /* 0x000fe20000000007 */
[----:B------:R-:W-:Y:S01]  /*62c0*/  LOP3.LUT R20, R55, 0xffffe000, RZ, 0xc0, !PT ;  /* 0xffffe00037147812 */ /* 0x000fe200078ec0ff */
[C---:B------:R-:W-:Y:S01]  /*62d0*/  FMUL R5, R33.reuse, R9 ;  /* 0x0000000921057220 */ /* 0x040fe20000400000 */
[----:B------:R-:W-:Y:S01]  /*62e0*/  F2FP.TF32.F32.PACK_B R37, R37 ;  /* 0x00000025ff25723e */ /* 0x000fe200024050ff */
[C---:B------:R-:W-:Y:S01]  /*62f0*/  FMUL R6, R33.reuse, R10 ;  /* 0x0000000a21067220 */ /* 0x040fe20000400000 */
[----:B------:R-:W-:Y:S01]  /*6300*/  F2FP.TF32.F32.PACK_B R38, R38 ;  /* 0x00000026ff26723e */ /* 0x000fe200024050ff */
[----:B------:R-:W-:Y:S01]  /*6310*/  FMUL R11, R33, R11 ;  /* 0x0000000b210b7220 */ /* 0x000fe20000400000 */
[----:B------:R-:W-:Y:S01]  /*6320*/  F2FP.TF32.F32.PACK_B R39, R39 ;  /* 0x00000027ff27723e */ /* 0x000fe200024050ff */
[C---:B------:R-:W-:Y:S01]  /*6330*/  FFMA R4, R35.reuse, R21, R4 ;  /* 0x0000001523047223 */ /* 0x040fe20000000004 */
[----:B------:R-:W-:Y:S01]  /*6340*/  LOP3.LUT R21, R48, 0xffffe000, RZ, 0xc0, !PT ;  /* 0xffffe00030157812 */ /* 0x000fe200078ec0ff */
[----:B------:R-:W-:Y:S01]  /*6350*/  FFMA R5, R35, R40, R5 ;  /* 0x0000002823057223 */ /* 0x000fe20000000005 */
[----:B------:R-:W-:Y:S01]  /*6360*/  LOP3.LUT R40, R51, 0xffffe000, RZ, 0xc0, !PT ;  /* 0xffffe00033287812 */ /* 0x000fe200078ec0ff */
[----:B------:R-:W-:Y:S01]  /*6370*/  FFMA R6, R35, R41, R6 ;  /* 0x0000002923067223 */ /* 0x000fe20000000006 */
[----:B------:R-:W-:Y:S01]  /*6380*/  LOP3.LUT R41, R50, 0xffffe000, RZ, 0xc0, !PT ;  /* 0xffffe00032297812 */ /* 0x000fe200078ec0ff */
[----:B------:R-:W-:Y:S01]  /*6390*/  FMUL R8, R33, R12 ;  /* 0x0000000c21087220 */ /* 0x000fe20000400000 */
[----:B------:R-:W-:Y:S01]  /*63a0*/  F2FP.TF32.F32.PACK_B R4, R4 ;  /* 0x00000004ff04723e */ /* 0x000fe200024050ff */
[----:B------:R-:W-:Y:S01]  /*63b0*/  FFMA R7, R35, R20, R11 ;  /* 0x0000001423077223 */ /* 0x000fe2000000000b */
[----:B------:R-:W-:Y:S01]  /*63c0*/  LOP3.LUT R20, R49, 0xffffe000, RZ, 0xc0, !PT ;  /* 0xffffe00031147812 */ /* 0x000fe200078ec0ff */
[----:B------:R-:W-:Y:S01]  /*63d0*/  FMUL R9, R33, R13 ;  /* 0x0000000d21097220 */ /* 0x000fe20000400000 */
[----:B------:R-:W-:Y:S01]  /*63e0*/  F2FP.TF32.F32.PACK_B R5, R5 ;  /* 0x00000005ff05723e */ /* 0x000fe200024050ff */
[----:B------:R1:W-:Y:S01]  /*63f0*/  STSM.16.M88.4 [R89+0x400], R36 ;  /* 0x0004002459007844 */ /* 0x0003e20000000200 */
[----:B------:R-:W-:Y:S01]  /*6400*/  F2FP.TF32.F32.PACK_B R6, R6 ;  /* 0x00000006ff06723e */ /* 0x000fe200024050ff */
[----:B------:R-:W-:Y:S01]  /*6410*/  FFMA R8, R35, R21, R8 ;  /* 0x0000001523087223 */ /* 0x000fe20000000008 */
[----:B------:R-:W-:Y:S01]  /*6420*/  LOP3.LUT R21, R44, 0xffffe000, RZ, 0xc0, !PT ;  /* 0xffffe0002c157812 */ /* 0x000fe200078ec0ff */
[C---:B------:R-:W-:Y:S01]  /*6430*/  FMUL R10, R33.reuse, R14 ;  /* 0x0000000e210a7220 */ /* 0x040fe20000400000 */
[C---:B------:R-:W-:Y:S01]  /*6440*/  FMUL R15, R33.reuse, R15 ;  /* 0x0000000f210f7220 */ /* 0x040fe20000400000 */
[----:B------:R-:W-:Y:S01]  /*6450*/  FMUL R12, R33, R16 ;  /* 0x00000010210c7220 */ /* 0x000fe20000400000 */
[C---:B------:R-:W-:Y:S01]  /*6460*/  FFMA R9, R35.reuse, R20, R9 ;  /* 0x0000001423097223 */ /* 0x040fe20000000009 */
[C---:B------:R-:W-:Y:S01]  /*6470*/  FFMA R10, R35.reuse, R41, R10 ;  /* 0x00000029230a7223 */ /* 0x040fe2000000000a */
[C---:B------:R-:W-:Y:S01]  /*6480*/  FFMA R11, R35.reuse, R40, R15 ;  /* 0x00000028230b7223 */ /* 0x040fe2000000000f */
[----:B------:R-:W-:Y:S01]  /*6490*/  FFMA R12, R35, R21, R12 ;  /* 0x00000015230c7223 */ /* 0x000fe2000000000c */
[----:B------:R-:W-:Y:S01]  /*64a0*/  LOP3.LUT R20, R45, 0xffffe000, RZ, 0xc0, !PT ;  /* 0xffffe0002d147812 */ /* 0x000fe200078ec0ff */
[C---:B------:R-:W-:Y:S01]  /*64b0*/  FMUL R13, R33.reuse, R17 ;  /* 0x00000011210d7220 */ /* 0x040fe20000400000 */
[----:B------:R-:W-:Y:S01]  /*64c0*/  LOP3.LUT R21, R46, 0xffffe000, RZ, 0xc0, !PT ;  /* 0xffffe0002e157812 */ /* 0x000fe200078ec0ff */
[----:B------:R-:W-:Y:S01]  /*64d0*/  FMUL R14, R33, R18 ;  /* 0x00000012210e7220 */ /* 0x000fe20000400000 */
[----:B------:R-:W-:Y:S01]  /*64e0*/  LOP3.LUT R40, R47, 0xffffe000, RZ, 0xc0, !PT ;  /* 0xffffe0002f287812 */ /* 0x000fe200078ec0ff */
[----:B------:R-:W-:Y:S01]  /*64f0*/  FMUL R19, R33, R19 ;  /* 0x0000001321137220 */ /* 0x000fe20000400000 */
[----:B------:R-:W-:Y:S01]  /*6500*/  F2FP.TF32.F32.PACK_B R7, R7 ;  /* 0x00000007ff07723e */ /* 0x000fe200024050ff */
[C---:B------:R-:W-:Y:S01]  /*6510*/  FFMA R13, R35.reuse, R20, R13 ;  /* 0x00000014230d7223 */ /* 0x040fe2000000000d */
[C---:B------:R-:W-:Y:S01]  /*6520*/  FFMA R14, R35.reuse, R21, R14 ;  /* 0x00000015230e7223 */ /* 0x040fe2000000000e */
[----:B------:R-:W-:Y:S01]  /*6530*/  FFMA R15, R35, R40, R19 ;  /* 0x00000028230f7223 */ /* 0x000fe20000000013 */
[----:B------:R-:W-:Y:S01]  /*6540*/  F2FP.TF32.F32.PACK_B R8, R8 ;  /* 0x00000008ff08723e */ /* 0x000fe200024050ff */
[----:B------:R1:W-:Y:S01]  /*6550*/  STSM.16.M88.4 [R92], R4 ;  /* 0x000000045c007844 */ /* 0x0003e20000000200 */
[----:B------:R-:W-:Y:S02]  /*6560*/  F2FP.TF32.F32.PACK_B R9, R9 ;  /* 0x00000009ff09723e */ /* 0x000fe400024050ff */
[----:B------:R-:W-:Y:S02]  /*6570*/  F2FP.TF32.F32.PACK_B R10, R10 ;  /* 0x0000000aff0a723e */ /* 0x000fe400024050ff */
[----:B------:R-:W-:Y:S02]  /*6580*/  F2FP.TF32.F32.PACK_B R11, R11 ;  /* 0x0000000bff0b723e */ /* 0x000fe400024050ff */
[----:B------:R-:W-:Y:S02]  /*6590*/  F2FP.TF32.F32.PACK_B R12, R12 ;  /* 0x0000000cff0c723e */ /* 0x000fe400024050ff */
[----:B------:R-:W-:Y:S01]  /*65a0*/  F2FP.TF32.F32.PACK_B R13, R13 ;  /* 0x0000000dff0d723e */ /* 0x000fe200024050ff */
[----:B------:R1:W-:Y:S01]  /*65b0*/  STSM.16.M88.4 [R91], R8 ;  /* 0x000000085b007844 */ /* 0x0003e20000000200 */
[----:B------:R-:W-:Y:S02]  /*65c0*/  F2FP.TF32.F32.PACK_B R14, R14 ;  /* 0x0000000eff0e723e */ /* 0x000fe400024050ff */
[----:B------:R-:W-:Y:S05]  /*65d0*/  F2FP.TF32.F32.PACK_B R15, R15 ;  /* 0x0000000fff0f723e */ /* 0x000fea00024050ff */
[----:B------:R1:W-:Y:S01]  /*65e0*/  STSM.16.M88.4 [R90], R12 ;  /* 0x0000000c5a007844 */ /* 0x0003e20000000200 */
[----:B------:R-:W-:Y:S01]  /*65f0*/  @!PT LDS RZ, [RZ] ;  /* 0x00000000fffff984 */ /* 0x000fe20000000800 */
[----:B------:R-:W-:Y:S01]  /*6600*/  @!PT LDS RZ, [RZ] ;  /* 0x00000000fffff984 */ /* 0x000fe20000000800 */
[----:B------:R-:W-:Y:S01]  /*6610*/  @!PT LDS RZ, [RZ] ;  /* 0x00000000fffff984 */ /* 0x000fe20000000800 */
[----:B------:R-:W-:Y:S01]  /*6620*/  @!PT LDS RZ, [RZ] ;  /* 0x00000000fffff984 */ /* 0x000fe20000000800 */
[----:B------:R2:W-:Y:S07]  /*6630*/  MEMBAR.ALL.CTA ;  /* 0x0000000000007992 */ /* 0x0005ee0000008000 */
[----:B--2---:R-:W2:Y:S02]  /*6640*/  FENCE.VIEW.ASYNC.S ;  /* 0x00000000000073c6 */ /* 0x004ea40000000000 */
[----:B--2---:R-:W-:Y:S06]  /*6650*/  BAR.SYNC.DEFER_BLOCKING 0x1, 0x80 ;  /* 0x0042000000007b1d */ /* 0x004fec0000010000 */
[----:B------:R-:W-:Y:S05]  /*6660*/  @P0 BRA `(.L_x_94) ;  /* 0x00000000001c0947 */ /* 0x000fea0003800000 */
[----:B------:R-:W-:Y:S02]  /*6670*/  ULEA UR5, UR38, UR37, 0xd ;  /* 0x0000002526057291 */ /* 0x000fe4000f8e68ff */
[----:B------:R-:W-:Y:S02]  /*6680*/  UIADD3 UR4, UP0, UPT, UR56, 0x680, URZ ;  /* 0x0000068038047890 */ /* 0x000fe4000ff1e0ff */
[----:B------:R-:W-:Y:S02]  /*6690*/  UIADD3 UR44, UPT, UPT, UR5, 0x400, URZ ;  /* 0x00000400052c7890 */ /* 0x000fe4000fffe0ff */
[----:B------:R-:W-:Y:S01]  /*66a0*/  UIADD3.X UR5, UPT, UPT, URZ, UR57, URZ, UP0, !UPT ;  /* 0x00000039ff057290 */ /* 0x000fe200087fe4ff */
[----:B------:R-:W-:Y:S08]  /*66b0*/  UMOV UR47, UR36 ;  /* 0x00000024002f7c82 */ /* 0x000ff00008000000 */
[----:B------:R2:W-:Y:S02]  /*66c0*/  UTMASTG.3D [UR44], [UR4] ;  /* 0x0000002c040073b5 */ /* 0x0005e40008010000 */
[----:B--2---:R0:W-:Y:S02]  /*66d0*/  UTMACMDFLUSH ;  /* 0x00000000000079b7 */ /* 0x0041e40000000000 */
.L_x_94:
[----:B------:R-:W-:Y:S05]  /*66e0*/  BSYNC.RECONVERGENT B0 ;  /* 0x0000000000007941 */ /* 0x000fea0003800200 */
.L_x_93:
[----:B------:R-:W-:Y:S01]  /*66f0*/  UIADD3 UR40, UPT, UPT, UR38, 0x1, URZ ;  /* 0x0000000126287890 */ /* 0x000fe2000fffe0ff */
[----:B------:R-:W-:Y:S03]  /*6700*/  BSSY.RECONVERGENT B0, `(.L_x_95) ;  /* 0x0000005000007945 */ /* 0x000fe60003800200 */
[----:B------:R-:W-:Y:S04]  /*6710*/  UISETP.NE.AND UP0, UPT, UR40, 0x3, UPT ;  /* 0x000000032800788c */ /* 0x000fe8000bf05270 */
[----:B------:R-:W-:Y:S01]  /*6720*/  USEL UR39, UR40, URZ, UP0 ;  /* 0x000000ff28277287 */ /* 0x000fe20008000000 */
[----:B------:R-:W-:Y:S11]  /*6730*/  @P0 BRA `(.L_x_96) ;  /* 0x0000000000040947 */ /* 0x000ff60003800000 */
[----:B------:R-:W-:Y:S04]  /*6740*/  DEPBAR.LE SB0, 0x1 ;  /* 0x000080400000791a */ /* 0x000fe80000000000 */
.L_x_96:
[----:B------:R-:W-:Y:S05]  /*6750*/  BSYNC.RECONVERGENT B0 ;  /* 0x0000000000007941 */ /* 0x000fea0003800200 */
.L_x_95:
[----:B------:R-:W-:Y:S01]  /*6760*/  BAR.SYNC.DEFER_BLOCKING 0x1, 0x80 ;  /* 0x0042000000007b1d */ /* 0x000fe20000010000 */
[----:B------:R-:W-:Y:S01]  /*6770*/  ISETP.NE.AND P1, PT, R83, RZ, PT ;  /* 0x000000ff5300720c */ /* 0x000fe20003f25270 */
[----:B------:R-:W-:Y:S01]  /*6780*/  UISETP.NE.AND UP0, UPT, UR42, URZ, UPT ;  /* 0x000000ff2a00728c */ /* 0x000fe2000bf05270 */
[----:B------:R-:W-:Y:S11]  /*6790*/  LEA R2, R43, UR37, 0x3 ;  /* 0x000000252b027c11 */ /* 0x000ff6000f8e18ff */
[----:B------:R-:W-:Y:S01]  /*67a0*/  @P1 SHF.L.U32 R3, R42, 0x1f, RZ ;  /* 0x0000001f2a031819 */ /* 0x000fe200000006ff */
[----:B------:R-:W-:Y:S06]  /*67b0*/  BRA.U !UP0, `(.L_x_97) ;  /* 0x0000000108247547 */ /* 0x000fec000b800000 */
[----:B-1----:R-:W-:Y:S01]  /*67c0*/  IMAD.U32 R5, RZ, RZ, UR41 ;  /* 0x00000029ff057e24 */ /* 0x002fe2000f8e00ff */
[----:B------:R-:W-:Y:S01]  /*67d0*/  MOV R0, UR43 ;  /* 0x0000002b00007c02 */ /* 0x000fe20008000f00 */
[----:B------:R-:W-:Y:S03]  /*67e0*/  UIADD3 UR4, UPT, UPT, UR41, 0x1, URZ ;  /* 0x0000000129047890 */ /* 0x000fe6000fffe0ff */
[----:B------:R-:W-:Y:S01]  /*67f0*/  @P1 LEA R5, R5, UR37, 0x3 ;  /* 0x0000002505051c11 */ /* 0x000fe2000f8e18ff */
[----:B------:R-:W-:Y:S04]  /*6800*/  UISETP.NE.AND UP0, UPT, UR4, 0x3, UPT ;  /* 0x000000030400788c */ /* 0x000fe8000bf05270 */
[----:B------:R-:W-:Y:S01]  /*6810*/  @P1 VIADD R5, R5, 0x48 ;  /* 0x0000004805051836 */ /* 0x000fe20000000000 */
[----:B------:R-:W-:Y:S04]  /*6820*/  USEL UR41, UR4, URZ, UP0 ;  /* 0x000000ff04297287 */ /* 0x000fe80008000000 */
[----:B------:R-:W-:Y:S04]  /*6830*/  @P1 PRMT R0, R0, 0x654, R5 ;  /* 0x0000065400001816 */ /* 0x000fe80000000005 */
[----:B------:R2:W-:Y:S04]  /*6840*/  @P1 SYNCS.ARRIVE.TRANS64.RED.A1T0 RZ, [R0+URZ], RZ ;  /* 0x000000ff00ff19a7 */ /* 0x0005e800081004ff */
.L_x_97:
[----:B------:R-:W3:Y:S01]  /*6850*/  @P1 SYNCS.PHASECHK.TRANS64.TRYWAIT P0, [R2+URZ+0x30], R3 ;  /* 0x00003003020015a7 */ /* 0x000ee200080011ff */
[----:B------:R-:W-:Y:S01]  /*6860*/  BSSY B1, `(.L_x_98) ;  /* 0x0000017000017945 */ /* 0x000fe20003800000 */
[----:B---3--:R-:W-:Y:S03]  /*6870*/  @P1 SEL R87, RZ, 0x1, !P0 ;  /* 0x00000001ff571807 */ /* 0x008fe60004000000 */
[----:B------:R-:W-:Y:S05]  /*6880*/  @!P1 BRA `(.L_x_99) ;  /* 0x0000000000509947 */ /* 0x000fea0003800000 */
[----:B------:R-:W-:Y:S01]  /*6890*/  ISETP.NE.AND P1, PT, R88, RZ, PT ;  /* 0x000000ff5800720c */ /* 0x000fe20003f25270 */
[----:B------:R-:W-:Y:S01]  /*68a0*/  BSSY B0, `(.L_x_100) ;  /* 0x000000a000007945 */ /* 0x000fe20003800000 */
[----:B------:R-:W-:Y:S11]  /*68b0*/  ISETP.NE.AND P0, PT, R87, RZ, PT ;  /* 0x000000ff5700720c */ /* 0x000ff60003f05270 */
[----:B-1----:R-:W-:Y:S05]  /*68c0*/  @P1 IMAD R4, R43, 0x800, R72 ;  /* 0x000008002b041824 */ /* 0x002fea00078e0248 */
[----:B------:R-:W-:Y:S05]  /*68d0*/  @P1 LEA R4, R4, UR37, 0x2 ;  /* 0x0000002504041c11 */ /* 0x000fea000f8e10ff */
[--C-:B------:R-:W-:Y:S02]  /*68e0*/  @P1 IMAD.IADD R3, R85, 0x1, R4.reuse ;  /* 0x0000000155031824 */ /* 0x100fe400078e0204 */
[----:B--2---:R-:W-:Y:S01]  /*68f0*/  @P1 IMAD.IADD R0, R86, 0x1, R4 ;  /* 0x0000000156001824 */ /* 0x004fe200078e0204 */
[----:B------:R-:W-:Y:S06]  /*6900*/  @P0 BRA `(.L_x_101) ;  /* 0x00000000000c0947 */ /* 0x000fec0003800000 */
[----:B------:R-:W-:Y:S04]  /*6910*/  SHF.L.U32 R5, R42, 0x1f, RZ ;  /* 0x0000001f2a057819 */ /* 0x000fe800000006ff */
[----:B------:R-:W1:Y:S02]  /*6920*/  SYNCS.PHASECHK.TRANS64.TRYWAIT P0, [R2+URZ+0x30], R5 ;  /* 0x00003005020075a7 */ /* 0x000e6400080011ff */
[----:B-1----:R-:W-:Y:S05]  /*6930*/  @!P0 BRA `(.L_x_102) ;  /* 0x0000001400608947 */ /* 0x002fea0003800000 */
.L_x_101:
[----:B------:R-:W-:Y:S05]  /*6940*/  BSYNC B0 ;  /* 0x0000000000007941 */ /* 0x000fea0003800000 */
.L_x_100:
[----:B------:R-:W-:Y:S11]  /*6950*/  ISETP.NE.AND P0, PT, R88, RZ, PT ;  /* 0x000000ff5800720c */ /* 0x000ff60003f05270 */
[----:B------:R-:W-:Y:S02]  /*6960*/  @!UPT UIADD3 URZ, UPT, UPT, URZ, URZ, URZ ;  /* 0x000000fffffff290 */ /* 0x000fe4000fffe0ff */
[----:B-1----:R-:W-:Y:S01]  /*6970*/  @P0 IADD3 R2, PT, PT, R86, R3, RZ ;  /* 0x0000000356020210 */ /* 0x002fe20007ffe0ff */
[----:B------:R-:W-:Y:S05]  /*6980*/  @P0 WARPSYNC.ALL ;  /* 0x0000000000000948 */ /* 0x000fea0003800000 */
[----:B------:R3:W4:Y:S04]  /*6990*/  @P0 LDSM.16.M88.4 R56, [R4+0x400] ;  /* 0x000400000438083b */ /* 0x0007280000000200 */
[----:B------:R3:W1:Y:S04]  /*69a0*/  @P0 LDSM.16.M88.4 R52, [R0+0x400] ;  /* 0x000400000034083b */ /* 0x0006680000000200 */
[----:B------:R3:W2:Y:S04]  /*69b0*/  @P0 LDSM.16.M88.4 R48, [R3+0x400] ;  /* 0x000400000330083b */ /* 0x0006a80000000200 */
[----:B------:R3:W1:Y:S02]  /*69c0*/  @P0 LDSM.16.M88.4 R44, [R2+0x400] ;  /* 0x00040000022c083b */ /* 0x0006640000000200 */
.L_x_99:
[----:B------:R-:W-:Y:S05]  /*69d0*/  BSYNC B1 ;  /* 0x0000000000017941 */ /* 0x000fea0003800000 */
.L_x_98:
[----:B--23--:R-:W-:Y:S05]  /*69e0*/  VIADD R0, R34, 0x20 ;  /* 0x0000002022007836 */ /* 0x00cfea0000000000 */
[----:B------:R-:W-:Y:S04]  /*69f0*/  SHF.R.U32.HI R0, RZ, 0x15, R0 ;  /* 0x00000015ff007819 */ /* 0x000fe80000011600 */
[----:B------:R-:W-:Y:S11]  /*6a00*/  LOP3.LUT P0, RZ, R0, 0x3, R73, 0x48, !PT ;  /* 0x0000000300ff7812 */ /* 0x000ff60007804849 */
[----:B------:R-:W-:Y:S02]  /*6a10*/  @!UPT UIADD3 URZ, UPT, UPT, URZ, URZ, URZ ;  /* 0x000000fffffff290 */ /* 0x000fe4000fffe0ff */
[----:B------:R-:W-:Y:S05]  /*6a20*/  @!P0 BRA `(.L_x_103) ;  /* 0x0000000000408947 */ /* 0x000fea0003800000 */
[----:B------:R-:W2:Y:S01]  /*6a30*/  LDCU.64 UR8, c[0x4][0x70] ;  /* 0x01000e00ff0877ac */ /* 0x000ea20008000a00 */
[----:B------:R-:W-:Y:S01]  /*6a40*/  MOV R3, 0x0 ;  /* 0x0000000000037802 */ /* 0x000fe20000000f00 */
[----:B-1----:R-:W-:Y:S02]  /*6a50*/  HFMA2 R12, -RZ, RZ, 0, 5.9604644775390625e-08 ;  /* 0x00000001ff0c7431 */ /* 0x002fe400000001ff */
[----:B------:R-:W-:Y:S02]  /*6a60*/  IMAD.MOV.U32 R8, RZ, RZ, 0x192 ;  /* 0x00000192ff087424 */ /* 0x000fe400078e00ff */
[----:B------:R-:W-:Y:S01]  /*6a70*/  IMAD.MOV.U32 R13, RZ, RZ, RZ ;  /* 0x000000ffff0d7224 */ /* 0x000fe200078e00ff */
[----:B------:R-:W1:Y:S01]  /*6a80*/  LDCU.64 UR6, c[0x4][0x78] ;  /* 0x01000f00ff0677ac */ /* 0x000e620008000a00 */
[----:B------:R-:W3:Y:S01]  /*6a90*/  LDC.64 R2, c[0x4][R3] ;  /* 0x0100000003027b82 */ /* 0x000ee20000000a00 */
[----:B------:R-:W5:Y:S01]  /*6aa0*/  LDCU.64 UR4, c[0x4][0x10] ;  /* 0x01000200ff0477ac */ /* 0x000f620008000a00 */
[----:B--2---:R-:W-:Y:S01]  /*6ab0*/  MOV R5, UR9 ;  /* 0x0000000900057c02 */ /* 0x004fe20008000f00 */
[----:B------:R-:W-:Y:S01]  /*6ac0*/  IMAD.U32 R4, RZ, RZ, UR8 ;  /* 0x00000008ff047e24 */ /* 0x000fe2000f8e00ff */
[----:B-1----:R-:W-:Y:S01]  /*6ad0*/  MOV R7, UR7 ;  /* 0x0000000700077c02 */ /* 0x002fe20008000f00 */
[----:B------:R-:W-:Y:S01]  /*6ae0*/  IMAD.U32 R6, RZ, RZ, UR6 ;  /* 0x00000006ff067e24 */ /* 0x000fe2000f8e00ff */
[----:B-----5:R-:W-:Y:S01]  /*6af0*/  MOV R11, UR5 ;  /* 0x00000005000b7c02 */ /* 0x020fe20008000f00 */
[----:B------:R-:W-:Y:S02]  /*6b00*/  IMAD.U32 R10, RZ, RZ, UR4 ;  /* 0x00000004ff0a7e24 */ /* 0x000fe4000f8e00ff */
[----:B------:R-:W-:Y:S07]  /*6b10*/  LEPC R20, `(.L_x_103) ;  /* 0x000000001014794e */ /* 0x000fee0000000000 */
[----:B---34-:R-:W-:Y:S05]  /*6b20*/  CALL.ABS.NOINC R2 ;  /* 0x0000000002007343 */ /* 0x018fea0003c00000 */
.L_x_103:
[----:B------:R-:W-:Y:S01]  /*6b30*/  ISETP.NE.AND P0, PT, R79, RZ, PT ;  /* 0x000000ff4f00720c */ /* 0x000fe20003f05270 */
[----:B------:R-:W-:Y:S05]  /*6b40*/  WARPSYNC.ALL ;  /* 0x0000000000007948 */ /* 0x000fea0003800000 */
[----:B------:R-:W-:Y:S01]  /*6b50*/  R2UR UR4, R34 ;  /* 0x00000000220472ca */ /* 0x000fe200000e0000 */
[----:B------:R-:W-:Y:S01]  /*6b60*/  IMAD.U32 R87, RZ, RZ, UR39 ;  /* 0x00000027ff577e24 */ /* 0x000fe2000f8e00ff */
[----:B----4-:R-:W-:Y:S01]  /*6b70*/  LOP3.LUT R0, R56, 0xffffe000, RZ, 0xc0, !PT ;  /* 0xffffe00038007812 */ /* 0x010fe200078ec0ff */
[----:B------:R-:W-:Y:S01]  /*6b80*/  BSSY.RECONVERGENT B0, `(.L_x_104) ;  /* 0x0000060000007945 */ /* 0x000fe20003800200 */
[----:B------:R-:W-:Y:S01]  /*6b90*/  LOP3.LUT R2, R57, 0xffffe000, RZ, 0xc0, !PT ;  /* 0xffffe00039027812 */ /* 0x000fe200078ec0ff */
[----:B------:R-:W-:Y:S01]  /*6ba0*/  IMAD R87, R87, 0x800, R72 ;  /* 0x0000080057577824 */ /* 0x000fe200078e0248 */
[----:B------:R-:W-:Y:S02]  /*6bb0*/  LOP3.LUT R3, R58, 0xffffe000, RZ, 0xc0, !PT ;  /* 0xffffe0003a037812 */ /* 0x000fe400078ec0ff */
[----:B------:R-:W-:Y:S02]  /*6bc0*/  LOP3.LUT R20, R59, 0xffffe000, RZ, 0xc0, !PT ;  /* 0xffffe0003b147812 */ /* 0x000fe400078ec0ff */
[----:B-1----:R-:W-:Y:S02]  /*6bd0*/  LOP3.LUT R21, R52, 0xffffe000, RZ, 0xc0, !PT ;  /* 0xffffe00034157812 */ /* 0x002fe400078ec0ff */
[----:B------:R-:W-:Y:S01]  /*6be0*/  LOP3.LUT R36, R53, 0xffffe000, RZ, 0xc0, !PT ;  /* 0xffffe00035247812 */ /* 0x000fe200078ec0ff */
[----:B------:R-:W1:Y:S01]  /*6bf0*/  LDTM.16dp128bit.x8 R4, tmem[UR4+0x20] ;  /* 0x00002004000479ee */ /* 0x000e620008180000 */
[----:B------:R-:W-:Y:S01]  /*6c00*/  R2UR UR4, R84 ;  /* 0x00000000540472ca */ /* 0x000fe200000e0000 */
[----:B------:R-:W-:Y:S01]  /*6c10*/  NOP ;  /* 0x0000000000007918 */ /* 0x000fe20000000000 */
[----:B------:R-:W-:Y:S02]  /*6c20*/  LOP3.LUT R37, R54, 0xffffe000, RZ, 0xc0, !PT ;  /* 0xffffe00036257812 */ /* 0x000fe400078ec0ff */
[----:B------:R-:W-:Y:S02]  /*6c30*/  LOP3.LUT R38, R55, 0xffffe000, RZ, 0xc0, !PT ;  /* 0xffffe00037267812 */ /* 0x000fe400078ec0ff */
[----:B------:R-:W-:Y:S02]  /*6c40*/  LOP3.LUT R39, R48, 0xffffe000, RZ, 0xc0, !PT ;  /* 0xffffe00030277812 */ /* 0x000fe400078ec0ff */
[----:B------:R-:W-:Y:S02]  /*6c50*/  LOP3.LUT R40, R49, 0xffffe000, RZ, 0xc0, !PT ;  /* 0xffffe00031287812 */ /* 0x000fe400078ec0ff */
[----:B------:R-:W-:Y:S02]  /*6c60*/  LOP3.LUT R41, R50, 0xffffe000, RZ, 0xc0, !PT ;  /* 0xffffe00032297812 */ /* 0x000fe400078ec0ff */
[----:B------:R-:W-:Y:S01]  /*6c70*/  LOP3.LUT R42, R51, 0xffffe000, RZ, 0xc0, !PT ;  /* 0xffffe000332a7812 */ /* 0x000fe200078ec0ff */
[----:B------:R-:W-:Y:S01]  /*6c80*/  UIADD3 UR4, UPT, UPT, UR4, 0xb0, URZ ;  /* 0x000000b004047890 */ /* 0x000fe2000fffe0ff */
[----:B------:R-:W-:Y:S02]  /*6c90*/  LOP3.LUT R43, R44, 0xffffe000, RZ, 0xc0, !PT ;  /* 0xffffe0002c2b7812 */ /* 0x000fe400078ec0ff */
[----:B------:R-:W-:Y:S01]  /*6ca0*/  LOP3.LUT R44, R45, 0xffffe000, RZ, 0xc0, !PT ;  /* 0xffffe0002d2c7812 */ /* 0x000fe200078ec0ff */
[----:B------:R-:W-:Y:S01]  /*6cb0*/  UPRMT UR4, UR43, 0x654, UR4 ;  /* 0x000006542b047896 */ /* 0x000fe20008000004 */
[----:B------:R-:W-:Y:S02]  /*6cc0*/  LEA R87, R87, UR37, 0x2 ;  /* 0x0000002557577c11 */ /* 0x000fe4000f8e10ff */
[----:B------:R-:W-:Y:S02]  /*6cd0*/  LOP3.LUT R45, R46, 0xffffe000, RZ, 0xc0, !PT ;  /* 0xffffe0002e2d7812 */ /* 0x000fe400078ec0ff */
[----:B------:R-:W-:Y:S01]  /*6ce0*/  LOP3.LUT R46, R47, 0xffffe000, RZ, 0xc0, !PT ;  /* 0xffffe0002f2e7812 */ /* 0x000fe200078ec0ff */
[C---:B-1----:R-:W-:Y:S01]  /*6cf0*/  FMUL R4, R33.reuse, R4 ;  /* 0x0000000421047220 */ /* 0x042fe20000400000 */
[C-C-:B------:R-:W-:Y:S01]  /*6d00*/  IADD3 R84, PT, PT, R86.reuse, 0x400, R87.reuse ;  /* 0x0000040056547810 */ /* 0x140fe20007ffe057 */
[----:B------:R-:W-:Y:S01]  /*6d10*/  FMUL R5, R33, R5 ;  /* 0x0000000521057220 */ /* 0x000fe20000400000 */
[----:B------:R-:W-:Y:S01]  /*6d20*/  IADD3 R85, PT, PT, R85, 0x400, R87 ;  /* 0x0000040055557810 */ /* 0x000fe20007ffe057 */
[C---:B------:R-:W-:Y:S01]  /*6d30*/  FMUL R6, R33.reuse, R6 ;  /* 0x0000000621067220 */ /* 0x040fe20000400000 */
[----:B------:R-:W-:Y:S01]  /*6d40*/  FMUL R7, R33, R7 ;  /* 0x0000000721077220 */ /* 0x000fe20000400000 */
[----:B------:R-:W-:Y:S01]  /*6d50*/  FFMA R4, R35, R0, R4 ;  /* 0x0000000023047223 */ /* 0x000fe20000000004 */
[----:B------:R-:W-:Y:S01]  /*6d60*/  FMUL R8, R33, R8 ;  /* 0x0000000821087220 */ /* 0x000fe20000400000 */
[----:B------:R-:W-:Y:S01]  /*6d70*/  FFMA R5, R35, R2, R5 ;  /* 0x0000000223057223 */ /* 0x000fe20000000005 */
[----:B------:R-:W-:Y:S01]  /*6d80*/  FMUL R9, R33, R9 ;  /* 0x0000000921097220 */ /* 0x000fe20000400000 */
[----:B------:R-:W-:Y:S01]  /*6d90*/  FFMA R6, R35, R3, R6 ;  /* 0x0000000323067223 */ /* 0x000fe20000000006 */
[----:B------:R-:W-:Y:S01]  /*6da0*/  F2FP.TF32.F32.PACK_B R4, R4 ;  /* 0x00000004ff04723e */ /* 0x000fe200024050ff */
[----:B------:R-:W-:Y:S01]  /*6db0*/  FMUL R10, R33, R10 ;  /* 0x0000000a210a7220 */ /* 0x000fe20000400000 */
[----:B------:R-:W-:Y:S01]  /*6dc0*/  F2FP.TF32.F32.PACK_B R5, R5 ;  /* 0x00000005ff05723e */ /* 0x000fe200024050ff */
[----:B------:R-:W-:Y:S01]  /*6dd0*/  FFMA R7, R35, R20, R7 ;  /* 0x0000001423077223 */ /* 0x000fe20000000007 */
[----:B------:R-:W-:Y:S01]  /*6de0*/  FMUL R11, R33, R11 ;  /* 0x0000000b210b7220 */ /* 0x000fe20000400000 */
        /* <DEDUP_REMOVED lines=8> */
[----:B------:R-:W-:Y:S01]  /*6e70*/  F2FP.TF32.F32.PACK_B R6, R6 ;  /* 0x00000006ff06723e */ /* 0x000fe200024050ff */
[----:B------:R-:W-:Y:S01]  /*6e80*/  FFMA R12, R35, R39, R12 ;  /* 0x00000027230c7223 */ /* 0x000fe2000000000c */
[----:B------:R-:W-:Y:S01]  /*6e90*/  F2FP.TF32.F32.PACK_B R7, R7 ;  /* 0x00000007ff07723e */ /* 0x000fe200024050ff */
        /* <DEDUP_REMOVED lines=8> */
[C---:B------:R-:W-:Y:S01]  /*6f20*/  FFMA R16, R35.reuse, R43, R16 ;  /* 0x0000002b23107223 */ /* 0x040fe20000000010 */
[----:B------:R-:W-:Y:S01]  /*6f30*/  F2FP.TF32.F32.PACK_B R9, R9 ;  /* 0x00000009ff09723e */ /* 0x000fe200024050ff */
[----:B------:R-:W-:Y:S01]  /*6f40*/  SYNCS.ARRIVE.TRANS64.RED.A1T0 RZ, [UR4], RZ ;  /* 0x000000ffffff79a7 */ /* 0x000fe20008100404 */
[----:B------:R1:W-:Y:S01]  /*6f50*/  STSM.16.M88.4 [R87+0x400], R4 ;  /* 0x0004000457007844 */ /* 0x0003e20000000200 */
[----:B------:R-:W-:Y:S01]  /*6f60*/  F2FP.TF32.F32.PACK_B R10, R10 ;  /* 0x0000000aff0a723e */ /* 0x000fe200024050ff */
[C---:B------:R-:W-:Y:S01]  /*6f70*/  FFMA R17, R35.reuse, R44, R17 ;  /* 0x0000002c23117223 */ /* 0x040fe20000000011 */
[----:B------:R-:W-:Y:S01]  /*6f80*/  F2FP.TF32.F32.PACK_B R11, R11 ;  /* 0x0000000bff0b723e */ /* 0x000fe200024050ff */
[C---:B------:R-:W-:Y:S01]  /*6f90*/  FFMA R18, R35.reuse, R45, R18 ;  /* 0x0000002d23127223 */ /* 0x040fe20000000012 */
[----:B------:R-:W-:Y:S01]  /*6fa0*/  FFMA R19, R35, R46, R19 ;  /* 0x0000002e23137223 */ /* 0x000fe20000000013 */
[----:B------:R-:W-:Y:S01]  /*6fb0*/  F2FP.TF32.F32.PACK_B R12, R12 ;  /* 0x0000000cff0c723e */ /* 0x000fe200024050ff */
[----:B------:R-:W-:Y:S01]  /*6fc0*/  IMAD.IADD R86, R86, 0x1, R85 ;  /* 0x0000000156567824 */ /* 0x000fe200078e0255 */
        /* <DEDUP_REMOVED lines=21> */
[----:B------:R-:W-:Y:S02]  /*7120*/  UIADD3 UR9, UPT, UPT, UR45, 0x20, URZ ;  /* 0x000000202d097890 */ /* 0x000fe4000fffe0ff */
[----:B------:R-:W-:Y:S01]  /*7130*/  UIADD3.X UR5, UPT, UPT, URZ, UR57, URZ, UP0, !UPT ;  /* 0x00000039ff057290 */ /* 0x000fe200087fe4ff */
[----:B------:R-:W-:Y:S01]  /*7140*/  UMOV UR10, UR46 ;  /* 0x0000002e000a7c82 */ /* 0x000fe20008000000 */
[----:B------:R-:W-:Y:S07]  /*7150*/  UMOV UR11, UR36 ;  /* 0x00000024000b7c82 */ /* 0x000fee0008000000 */
[----:B------:R2:W-:Y:S02]  /*7160*/  UTMASTG.3D [UR8], [UR4] ;  /* 0x00000008040073b5 */ /* 0x0005e40008010000 */
[----:B--2---:R0:W-:Y:S02]  /*7170*/  UTMACMDFLUSH ;  /* 0x00000000000079b7 */ /* 0x0041e40000000000 */
.L_x_105:
[----:B------:R-:W-:Y:S05]  /*7180*/  BSYNC.RECONVERGENT B0 ;  /* 0x0000000000007941 */ /* 0x000fea0003800200 */
.L_x_104:
[----:B------:R-:W-:Y:S01]  /*7190*/  UIADD3 UR4, UPT, UPT, UR39, 0x1, URZ ;  /* 0x0000000127047890 */ /* 0x000fe2000fffe0ff */
[----:B------:R-:W-:Y:S03]  /*71a0*/  BSSY.RECONVERGENT B0, `(.L_x_106) ;  /* 0x0000008000007945 */ /* 0x000fe60003800200 */
[----:B------:R-:W-:Y:S04]  /*71b0*/  UISETP.NE.AND UP0, UPT, UR4, 0x3, UPT ;  /* 0x000000030400788c */ /* 0x000fe8000bf05270 */
[----:B------:R-:W-:Y:S02]  /*71c0*/  UISETP.EQ.XOR UP1, UPT, UR40, 0x3, !UP0 ;  /* 0x000000032800788c */ /* 0x000fe4000c722a70 */
[----:B------:R-:W-:Y:S02]  /*71d0*/  USEL UR38, UR4, URZ, UP0 ;  /* 0x000000ff04267287 */ /* 0x000fe40008000000 */
[----:B------:R-:W-:Y:S04]  /*71e0*/  USEL UR5, URZ, 0x1, !UP1 ;  /* 0x00000001ff057887 */ /* 0x000fe8000c800000 */
[----:B------:R-:W-:Y:S01]  /*71f0*/  ULOP3.LUT UR48, UR48, UR5, URZ, 0x3c, !UPT ;  /* 0x0000000530307292 */ /* 0x000fe2000f8e3cff */
[----:B------:R-:W-:Y:S11]  /*7200*/  @P0 BRA `(.L_x_107) ;  /* 0x0000000000040947 */ /* 0x000ff60003800000 */
[----:B------:R-:W-:Y:S04]  /*7210*/  DEPBAR.LE SB0, 0x1 ;  /* 0x000080400000791a */ /* 0x000fe80000000000 */
.L_x_107:
[----:B------:R-:W-:Y:S05]  /*7220*/  BSYNC.RECONVERGENT B0 ;  /* 0x0000000000007941 */ /* 0x000fea0003800200 */
.L_x_106:
[----:B------:R-:W-:Y:S01]  /*7230*/  BAR.SYNC.DEFER_BLOCKING 0x1, 0x80 ;  /* 0x0042000000007b1d */ /* 0x000fe20000010000 */
[----:B------:R-:W-:Y:S01]  /*7240*/  UISETP.NE.AND UP0, UPT, UR42, -0x2, UPT ;  /* 0xfffffffe2a00788c */ /* 0x000fe2000bf05270 */
[----:B------:R-:W-:Y:S08]  /*7250*/  IADD3 R0, PT, PT, R30, 0x1, RZ ;  /* 0x000000011e007810 */ /* 0x000ff00007ffe0ff */
[----:B------:R-:W-:Y:S05]  /*7260*/  BRA.U !UP0, `(.L_x_108) ;  /* 0x0000000108287547 */ /* 0x000fea000b800000 */
[----:B------:R-:W-:Y:S01]  /*7270*/  ISETP.NE.AND P0, PT, R83, RZ, PT ;  /* 0x000000ff5300720c */ /* 0x000fe20003f05270 */
[----:B------:R-:W-:Y:S01]  /*7280*/  IMAD.U32 R3, RZ, RZ, UR41 ;  /* 0x00000029ff037e24 */ /* 0x000fe2000f8e00ff */
[----:B------:R-:W-:Y:S01]  /*7290*/  UIADD3 UR4, UPT, UPT, UR41, 0x1, URZ ;  /* 0x0000000129047890 */ /* 0x000fe2000fffe0ff */
[----:B------:R-:W-:Y:S03]  /*72a0*/  IMAD.U32 R2, RZ, RZ, UR43 ;  /* 0x0000002bff027e24 */ /* 0x000fe6000f8e00ff */
[----:B------:R-:W-:Y:S04]  /*72b0*/  UISETP.NE.AND UP0, UPT, UR4, 0x3, UPT ;  /* 0x000000030400788c */ /* 0x000fe8000bf05270 */
[----:B------:R-:W-:Y:S03]  /*72c0*/  USEL UR41, UR4, URZ, UP0 ;  /* 0x000000ff04297287 */ /* 0x000fe60008000000 */
[----:B------:R-:W-:Y:S05]  /*72d0*/  @P0 LEA R3, R3, UR37, 0x3 ;  /* 0x0000002503030c11 */ /* 0x000fea000f8e18ff */
[----:B------:R-:W-:Y:S05]  /*72e0*/  @P0 VIADD R3, R3, 0x48 ;  /* 0x0000004803030836 */ /* 0x000fea0000000000 */
[----:B------:R-:W-:Y:S04]  /*72f0*/  @P0 PRMT R2, R2, 0x654, R3 ;  /* 0x0000065402020816 */ /* 0x000fe80000000003 */
[----:B------:R2:W-:Y:S03]  /*7300*/  @P0 SYNCS.ARRIVE.TRANS64.RED.A1T0 RZ, [R2+URZ], RZ ;  /* 0x000000ff02ff09a7 */ /* 0x0005e600081004ff */
.L_x_108:
[----:B------:R-:W-:Y:S01]  /*7310*/  ISETP.NE.AND P2, PT, R80, RZ, PT ;  /* 0x000000ff5000720c */ /* 0x000fe20003f45270 */
[----:B------:R-:W-:Y:S01]  /*7320*/  UIADD3 UR42, UPT, UPT, UR42, 0x2, URZ ;  /* 0x000000022a2a7890 */ /* 0x000fe2000fffe0ff */
[----:B------:R-:W-:Y:S01]  /*7330*/  ISETP.NE.AND P0, PT, R82, 0x2, PT ;  /* 0x000000025200780c */ /* 0x000fe20003f05270 */
[----:B------:R-:W-:Y:S01]  /*7340*/  IMAD.IADD R20, R29, 0x1, R66 ;  /* 0x000000011d147824 */ /* 0x000fe200078e0242 */
[----:B------:R-:W-:Y:S01]  /*7350*/  ISETP.NE.AND P1, PT, R0, 0x4, PT ;  /* 0x000000040000780c */ /* 0x000fe20003f25270 */
[----:B------:R-:W-:Y:S01]  /*7360*/  IMAD.IADD R21, R31, 0x1, R68 ;  /* 0x000000011f157824 */ /* 0x000fe200078e0244 */
[----:B--2---:R-:W-:Y:S02]  /*7370*/  SEL R2, RZ, 0x1, P0 ;  /* 0x00000001ff027807 */ /* 0x004fe40000000000 */
[----:B------:R-:W-:Y:S02]  /*7380*/  SEL R3, RZ, 0x1, P1 ;  /* 0x00000001ff037807 */ /* 0x000fe40000800000 */
[----:B------:R-:W-:Y:S02]  /*7390*/  LOP3.LUT R75, R75, R2, RZ, 0x3c, !PT ;  /* 0x000000024b4b7212 */ /* 0x000fe400078e3cff */
[----:B------:R-:W-:Y:S02]  /*73a0*/  LOP3.LUT R76, R76, R3, RZ, 0x3c, !PT ;  /* 0x000000034c4c7212 */ /* 0x000fe400078e3cff */
[----:B------:R-:W-:Y:S02]  /*73b0*/  @P2 R2UR UR36, R74 ;  /* 0x000000004a2422ca */ /* 0x000fe400000e0000 */
[----:B------:R-:W-:Y:S02]  /*73c0*/  SEL R82, R82, RZ, P0 ;  /* 0x000000ff52527207 */ /* 0x000fe40000000000 */
[----:B------:R-:W-:Y:S01]  /*73d0*/  SEL R30, R0, RZ, P1 ;  /* 0x000000ff001e7207 */ /* 0x000fe20000800000 */
[----:B------:R-:W-:Y:S10]  /*73e0*/  @P2 BRA `(.L_x_109) ;  /* 0xffffffdc00342947 */ /* 0x000ff4000383ffff */
[----:B------:R-:W-:-:S09]  /*73f0*/  UISETP.NE.AND UP0, UPT, UR49, URZ, UPT ;  /* 0x000000ff3100728c */ /* 0x000fd2000bf05270 */
[----:B------:R-:W-:Y:S05]  /*7400*/  BRA.U !UP0, `(.L_x_110) ;  /* 0x0000000108487547 */ /* 0x000fea000b800000 */
[----:B------:R-:W2:Y:S02]  /*7410*/  LDCU.64 UR4, c[0x0][0x890] ;  /* 0x00011200ff0477ac */ /* 0x000ea40008000a00 */
[----:B--2---:R-:W-:-:S04]  /*7420*/  UISETP.NE.U32.AND UP0, UPT, UR4, URZ, UPT ;  /* 0x000000ff0400728c */ /* 0x004fc8000bf05070 */
[----:B------:R-:W-:-:S09]  /*7430*/  UISETP.NE.AND.EX UP0, UPT, UR5, URZ, UPT, UP0 ;  /* 0x000000ff0500728c */ /* 0x000fd2000bf05300 */
[----:B------:R-:W-:Y:S05]  /*7440*/  BRA.U UP0, `(.L_x_111) ;  /* 0x00000001000c7547 */ /* 0x000fea000b800000 */
[----:B------:R-:W-:-:S13]  /*7450*/  FSETP.NEU.AND P0, PT, R35, RZ, PT ;  /* 0x000000ff2300720b */ /* 0x000fda0003f0d000 */
[----:B------:R-:W-:Y:S05]  /*7460*/  @!P0 EXIT ;  /* 0x000000000000894d */ /* 0x000fea0003800000 */
[----:B------:R-:W-:Y:S05]  /*7470*/  BRA `(.L_x_110) ;  /* 0x00000000002c7947 */ /* 0x000fea0003800000 */
.L_x_111:
[----:B------:R-:W-:Y:S01]  /*7480*/  ISETP.NE.AND P0, PT, R81, RZ, PT ;  /* 0x000000ff5100720c */ /* 0x000fe20003f05270 */
[----:B------:R-:W-:-:S12]  /*7490*/  BSSY.RECONVERGENT B0, `(.L_x_110) ;  /* 0x0000009000007945 */ /* 0x000fd80003800200 */
[----:B------:R-:W-:Y:S05]  /*74a0*/  @P0 BRA `(.L_x_112) ;  /* 0x0000000000140947 */ /* 0x000fea0003800000 */
[----:B------:R-:W2:Y:S02]  /*74b0*/  LDCU.64 UR4, c[0x0][0x888] ;  /* 0x00011100ff0477ac */ /* 0x000ea40008000a00 */
[----:B--2---:R-:W-:-:S04]  /*74c0*/  ISETP.NE.U32.AND P0, PT, RZ, UR4, PT ;  /* 0x00000004ff007c0c */ /* 0x004fc8000bf05070 */
[----:B------:R-:W-:-:S13]  /*74d0*/  ISETP.NE.AND.EX P0, PT, RZ, UR5, PT, P0 ;  /* 0x00000005ff007c0c */ /* 0x000fda000bf05300 */
[----:B------:R-:W-:Y:S05]  /*74e0*/  @!P0 EXIT ;  /* 0x000000000000894d */ /* 0x000fea0003800000 */
[----:B------:R-:W-:Y:S05]  /*74f0*/  BRA `(.L_x_113) ;  /* 0x0000000000087947 */ /* 0x000fea0003800000 */
.L_x_112:
[----:B------:R-:W-:-:S13]  /*7500*/  FSETP.NEU.AND P0, PT, R35, RZ, PT ;  /* 0x000000ff2300720b */ /* 0x000fda0003f0d000 */
[----:B------:R-:W-:Y:S05]  /*7510*/  @!P0 EXIT ;  /* 0x000000000000894d */ /* 0x000fea0003800000 */
.L_x_113:
[----:B------:R-:W-:Y:S05]  /*7520*/  BSYNC.RECONVERGENT B0 ;  /* 0x0000000000007941 */ /* 0x000fea0003800200 */
.L_x_110:
[----:B------:R-:W-:Y:S01]  /*7530*/  ULEA UR4, UR41, UR37, 0x3 ;  /* 0x0000002529047291 */ /* 0x000fe2000f8e18ff */
[----:B------:R-:W-:-:S04]  /*7540*/  DEPBAR.LE SB0, 0x0 ;  /* 0x000080000000791a */ /* 0x000fc80000000000 */
[----:B------:R-:W-:-:S04]  /*7550*/  UIADD3 UR4, UPT, UPT, UR4, 0x48, URZ ;  /* 0x0000004804047890 */ /* 0x000fc8000fffe0ff */
[----:B------:R-:W-:-:S09]  /*7560*/  UPRMT UR4, UR43, 0x654, UR4 ;  /* 0x000006542b047896 */ /* 0x000fd20008000004 */
[----:B------:R-:W-:Y:S01]  /*7570*/  SYNCS.ARRIVE.TRANS64.RED.A1T0 RZ, [UR4], RZ ;  /* 0x000000ffffff79a7 */ /* 0x000fe20008100404 */
[----:B------:R-:W-:Y:S05]  /*7580*/  EXIT ;  /* 0x000000000000794d */ /* 0x000fea0003800000 */
.L_x_19:
[----:B--2---:R2:W1:Y:S02]  /*7590*/  SYNCS.PHASECHK.TRANS64.TRYWAIT P0, [R3+URZ+0xe0], R2 ;  /* 0x0000e002030075a7 */ /* 0x00446400080011ff */
[----:B-1----:R-:W-:Y:S05]  /*75a0*/  @!P0 NANOSLEEP.SYNCS 0x989680 ;  /* 0x009896800000895d */ /* 0x002fea0003900000 */
[----:B------:R-:W1:Y:S02]  /*75b0*/  @!P0 SYNCS.PHASECHK.TRANS64 P0, [R3+URZ+0xe0], R2 ;  /* 0x0000e002030085a7 */ /* 0x000e6400080010ff */
[----:B-1----:R-:W-:Y:S05]  /*75c0*/  @!P0 BRA `(.L_x_19) ;  /* 0xfffffffc00f08947 */ /* 0x002fea000383ffff */
[----:B------:R-:W-:Y:S05]  /*75d0*/  BRA `(.L_x_114) ;  /* 0xffffff9c00f47947 */ /* 0x000fea000383ffff */
.L_x_22:
[----:B-1----:R-:W-:-:S07]  /*75e0*/  MOV R2, UR33 ;  /* 0x0000002100027c02 */ /* 0x002fce0008000f00 */
.L_x_115:
[----:B-1----:R1:W2:Y:S02]  /*75f0*/  SYNCS.PHASECHK.TRANS64.TRYWAIT P0, [R2+URZ+0x18], R5 ;  /* 0x00001805020075a7 */ /* 0x0022a400080011ff */
[----:B--2---:R-:W-:Y:S05]  /*7600*/  @!P0 NANOSLEEP.SYNCS 0x989680 ;  /* 0x009896800000895d */ /* 0x004fea0003900000 */
[----:B------:R-:W2:Y:S02]  /*7610*/  @!P0 SYNCS.PHASECHK.TRANS64 P0, [R2+URZ+0x18], R5 ;  /* 0x00001805020085a7 */ /* 0x000ea400080010ff */
[----:B--2---:R-:W-:Y:S05]  /*7620*/  @!P0 BRA `(.L_x_115) ;  /* 0xfffffffc00f08947 */ /* 0x004fea000383ffff */
[----:B------:R-:W-:Y:S05]  /*7630*/  BRA `(.L_x_21) ;  /* 0xffffffa0004c7947 */ /* 0x000fea000383ffff */
.L_x_28:
[----:B-1----:R-:W-:-:S07]  /*7640*/  MOV R2, UR33 ;  /* 0x0000002100027c02 */ /* 0x002fce0008000f00 */
.L_x_116:
[----:B-1----:R1:W2:Y:S02]  /*7650*/  SYNCS.PHASECHK.TRANS64.TRYWAIT P0, [R2+URZ+0x18], R5 ;  /* 0x00001805020075a7 */ /* 0x0022a400080011ff */
[----:B--2---:R-:W-:Y:S05]  /*7660*/  @!P0 NANOSLEEP.SYNCS 0x989680 ;  /* 0x009896800000895d */ /* 0x004fea0003900000 */
[----:B------:R-:W2:Y:S02]  /*7670*/  @!P0 SYNCS.PHASECHK.TRANS64 P0, [R2+URZ+0x18], R5 ;  /* 0x00001805020085a7 */ /* 0x000ea400080010ff */
[----:B--2---:R-:W-:Y:S05]  /*7680*/  @!P0 BRA `(.L_x_116) ;  /* 0xfffffffc00f08947 */ /* 0x004fea000383ffff */
[----:B------:R-:W-:Y:S05]  /*7690*/  BRA `(.L_x_27) ;  /* 0xffffffa400207947 */ /* 0x000fea000383ffff */
.L_x_32:
[----:B-1----:R1:W2:Y:S02]  /*76a0*/  SYNCS.PHASECHK.TRANS64.TRYWAIT P0, [R2+URZ+0x70], R3 ;  /* 0x00007003020075a7 */ /* 0x0022a400080011ff */
[----:B--2---:R-:W-:Y:S05]  /*76b0*/  @!P0 NANOSLEEP.SYNCS 0x989680 ;  /* 0x009896800000895d */ /* 0x004fea0003900000 */
[----:B------:R-:W2:Y:S02]  /*76c0*/  @!P0 SYNCS.PHASECHK.TRANS64 P0, [R2+URZ+0x70], R3 ;  /* 0x00007003020085a7 */ /* 0x000ea400080010ff */
[----:B--2---:R-:W-:Y:S05]  /*76d0*/  @!P0 BRA `(.L_x_32) ;  /* 0xfffffffc00f08947 */ /* 0x004fea000383ffff */
[----:B------:R-:W-:Y:S05]  /*76e0*/  BRA `(.L_x_117) ;  /* 0xffffffa400cc7947 */ /* 0x000fea000383ffff */
.L_x_36:
[----:B----4-:R-:W-:-:S07]  /*76f0*/  MOV R0, UR4 ;  /* 0x0000000400007c02 */ /* 0x010fce0008000f00 */
.L_x_118:
[----:B-1----:R1:W2:Y:S02]  /*7700*/  SYNCS.PHASECHK.TRANS64.TRYWAIT P0, [R0+URZ], R3 ;  /* 0x00000003000075a7 */ /* 0x0022a400080011ff */
[----:B--2---:R-:W-:Y:S05]  /*7710*/  @!P0 NANOSLEEP.SYNCS 0x989680 ;  /* 0x009896800000895d */ /* 0x004fea0003900000 */
[----:B------:R-:W2:Y:S02]  /*7720*/  @!P0 SYNCS.PHASECHK.TRANS64 P0, [R0+URZ], R3 ;  /* 0x00000003000085a7 */ /* 0x000ea400080010ff */
[----:B--2---:R-:W-:Y:S05]  /*7730*/  @!P0 BRA `(.L_x_118) ;  /* 0xfffffffc00f08947 */ /* 0x004fea000383ffff */
[----:B------:R-:W-:Y:S05]  /*7740*/  BRA `(.L_x_119) ;  /* 0xffffffac003c7947 */ /* 0x000fea000383ffff */
.L_x_37:
[----:B----4-:R-:W-:-:S07]  /*7750*/  MOV R0, UR5 ;  /* 0x0000000500007c02 */ /* 0x010fce0008000f00 */
.L_x_120:
[----:B-1----:R1:W2:Y:S02]  /*7760*/  SYNCS.PHASECHK.TRANS64.TRYWAIT P0, [R0+URZ], R3 ;  /* 0x00000003000075a7 */ /* 0x0022a400080011ff */
[----:B--2---:R-:W-:Y:S05]  /*7770*/  @!P0 NANOSLEEP.SYNCS 0x989680 ;  /* 0x009896800000895d */ /* 0x004fea0003900000 */
[----:B------:R-:W2:Y:S02]  /*7780*/  @!P0 SYNCS.PHASECHK.TRANS64 P0, [R0+URZ], R3 ;  /* 0x00000003000085a7 */ /* 0x000ea400080010ff */
[----:B--2---:R-:W-:Y:S05]  /*7790*/  @!P0 BRA `(.L_x_120) ;  /* 0xfffffffc00f08947 */ /* 0x004fea000383ffff */
[----:B------:R-:W-:Y:S05]  /*77a0*/  BRA `(.L_x_121) ;  /* 0xffffffac00487947 */ /* 0x000fea000383ffff */
.L_x_40:
[----:B-1----:R1:W2:Y:S02]  /*77b0*/  SYNCS.PHASECHK.TRANS64.TRYWAIT P0, [R0+URZ+0xd0], R5 ;  /* 0x0000d005000075a7 */ /* 0x0022a400080011ff */
[----:B--2---:R-:W-:Y:S05]  /*77c0*/  @!P0 NANOSLEEP.SYNCS 0x989680 ;  /* 0x009896800000895d */ /* 0x004fea0003900000 */
[----:B------:R-:W2:Y:S02]  /*77d0*/  @!P0 SYNCS.PHASECHK.TRANS64 P0, [R0+URZ+0xd0], R5 ;  /* 0x0000d005000085a7 */ /* 0x000ea400080010ff */
[----:B--2---:R-:W-:Y:S05]  /*77e0*/  @!P0 BRA `(.L_x_40) ;  /* 0xfffffffc00f08947 */ /* 0x004fea000383ffff */
[----:B------:R-:W-:Y:S05]  /*77f0*/  BRA `(.L_x_122) ;  /* 0xffffffac00a47947 */ /* 0x000fea000383ffff */
.L_x_41:
[----:B------:R-:W-:-:S07]  /*7800*/  MOV R0, UR4 ;  /* 0x0000000400007c02 */ /* 0x000fce0008000f00 */
.L_x_123:
[----:B-1----:R1:W2:Y:S02]  /*7810*/  SYNCS.PHASECHK.TRANS64.TRYWAIT P0, [R0+URZ+0x80], R5 ;  /* 0x00008005000075a7 */ /* 0x0022a400080011ff */
[----:B--2---:R-:W-:Y:S05]  /*7820*/  @!P0 NANOSLEEP.SYNCS 0x989680 ;  /* 0x009896800000895d */ /* 0x004fea0003900000 */
[----:B------:R-:W2:Y:S02]  /*7830*/  @!P0 SYNCS.PHASECHK.TRANS64 P0, [R0+URZ+0x80], R5 ;  /* 0x00008005000085a7 */ /* 0x000ea400080010ff */
[----:B--2---:R-:W-:Y:S05]  /*7840*/  @!P0 BRA `(.L_x_123) ;  /* 0xfffffffc00f08947 */ /* 0x004fea000383ffff */
[----:B------:R-:W-:Y:S05]  /*7850*/  BRA `(.L_x_124) ;  /* 0xffffffac00b47947 */ /* 0x000fea000383ffff */
.L_x_42:
[----:B-1----:R1:W2:Y:S02]  /*7860*/  SYNCS.PHASECHK.TRANS64.TRYWAIT P1, [R0+URZ+0x70], R5 ;  /* 0x00007005000075a7 */ /* 0x0022a400080211ff */
[----:B--2---:R-:W-:Y:S05]  /*7870*/  @!P1 NANOSLEEP.SYNCS 0x989680 ;  /* 0x009896800000995d */ /* 0x004fea0003900000 */
[----:B------:R-:W2:Y:S02]  /*7880*/  @!P1 SYNCS.PHASECHK.TRANS64 P1, [R0+URZ+0x70], R5 ;  /* 0x00007005000095a7 */ /* 0x000ea400080210ff */
[----:B--2---:R-:W-:Y:S05]  /*7890*/  @!P1 BRA `(.L_x_42) ;  /* 0xfffffffc00f09947 */ /* 0x004fea000383ffff */
[----:B------:R-:W-:Y:S05]  /*78a0*/  BRA `(.L_x_125) ;  /* 0xffffffac00e47947 */ /* 0x000fea000383ffff */
.L_x_45:
[----:B------:R-:W-:-:S07]  /*78b0*/  MOV R0, UR4 ;  /* 0x0000000400007c02 */ /* 0x000fce0008000f00 */
.L_x_126:
[----:B-1----:R1:W2:Y:S02]  /*78c0*/  SYNCS.PHASECHK.TRANS64.TRYWAIT P0, [R0+URZ+0x80], R3 ;  /* 0x00008003000075a7 */ /* 0x0022a400080011ff */
[----:B--2---:R-:W-:Y:S05]  /*78d0*/  @!P0 NANOSLEEP.SYNCS 0x989680 ;  /* 0x009896800000895d */ /* 0x004fea0003900000 */
[----:B------:R-:W2:Y:S02]  /*78e0*/  @!P0 SYNCS.PHASECHK.TRANS64 P0, [R0+URZ+0x80], R3 ;  /* 0x00008003000085a7 */ /* 0x000ea400080010ff */
[----:B--2---:R-:W-:Y:S05]  /*78f0*/  @!P0 BRA `(.L_x_126) ;  /* 0xfffffffc00f08947 */ /* 0x004fea000383ffff */
[----:B------:R-:W-:Y:S05]  /*7900*/  BRA `(.L_x_44) ;  /* 0xffffffb000387947 */ /* 0x000fea000383ffff */
.L_x_52:
[----:B-1----:R1:W2:Y:S02]  /*7910*/  SYNCS.PHASECHK.TRANS64.TRYWAIT P1, [R0+URZ+0x70], R5 ;  /* 0x00007005000075a7 */ /* 0x0022a400080211ff */
[----:B--2---:R-:W-:Y:S05]  /*7920*/  @!P1 NANOSLEEP.SYNCS 0x989680 ;  /* 0x009896800000995d */ /* 0x004fea0003900000 */
[----:B------:R-:W2:Y:S02]  /*7930*/  @!P1 SYNCS.PHASECHK.TRANS64 P1, [R0+URZ+0x70], R5 ;  /* 0x00007005000095a7 */ /* 0x000ea400080210ff */
[----:B--2---:R-:W-:Y:S05]  /*7940*/  @!P1 BRA `(.L_x_52) ;  /* 0xfffffffc00f09947 */ /* 0x004fea000383ffff */
[----:B------:R-:W-:Y:S05]  /*7950*/  BRA `(.L_x_127) ;  /* 0xffffffb4009c7947 */ /* 0x000fea000383ffff */
.L_x_53:
[----:B------:R-:W-:-:S07]  /*7960*/  MOV R3, UR75 ;  /* 0x0000004b00037c02 */ /* 0x000fce0008000f00 */
.L_x_128:
[----:B-1----:R1:W2:Y:S02]  /*7970*/  SYNCS.PHASECHK.TRANS64.TRYWAIT P0, [R3+URZ+0xb0], R0 ;  /* 0x0000b000030075a7 */ /* 0x0022a400080011ff */
[----:B--2---:R-:W-:Y:S05]  /*7980*/  @!P0 NANOSLEEP.SYNCS 0x989680 ;  /* 0x009896800000895d */ /* 0x004fea0003900000 */
[----:B------:R-:W2:Y:S02]  /*7990*/  @!P0 SYNCS.PHASECHK.TRANS64 P0, [R3+URZ+0xb0], R0 ;  /* 0x0000b000030085a7 */ /* 0x000ea400080010ff */
[----:B--2---:R-:W-:Y:S05]  /*79a0*/  @!P0 BRA `(.L_x_128) ;  /* 0xfffffffc00f08947 */ /* 0x004fea000383ffff */
[----:B------:R-:W-:Y:S05]  /*79b0*/  BRA `(.L_x_129) ;  /* 0xffffffb400f07947 */ /* 0x000fea000383ffff */
.L_x_56:
[----:B------:R-:W-:Y:S07]  /*79c0*/  MOV R0, UR5 ;  /* 0x0000000500007c02 */ /* 0x000fee0008000f00 */
.L_x_130:
[----:B-1----:R1:W2:Y:S02]  /*79d0*/  SYNCS.PHASECHK.TRANS64.TRYWAIT P0, [R0+URZ], R3 ;  /* 0x00000003000075a7 */ /* 0x0022a400080011ff */
[----:B--2---:R-:W-:Y:S05]  /*79e0*/  @!P0 NANOSLEEP.SYNCS 0x989680 ;  /* 0x009896800000895d */ /* 0x004fea0003900000 */
[----:B------:R-:W2:Y:S02]  /*79f0*/  @!P0 SYNCS.PHASECHK.TRANS64 P0, [R0+URZ], R3 ;  /* 0x00000003000085a7 */ /* 0x000ea400080010ff */
[----:B--2---:R-:W-:Y:S05]  /*7a00*/  @!P0 BRA `(.L_x_130) ;  /* 0xfffffffc00f08947 */ /* 0x004fea000383ffff */
[----:B------:R-:W-:Y:S05]  /*7a10*/  BRA `(.L_x_55) ;  /* 0xffffffb8000c7947 */ /* 0x000fea000383ffff */
.L_x_59:
[----:B------:R-:W-:-:S07]  /*7a20*/  MOV R0, UR4 ;  /* 0x0000000400007c02 */ /* 0x000fce0008000f00 */
.L_x_131:
[----:B--2---:R2:W3:Y:S02]  /*7a30*/  SYNCS.PHASECHK.TRANS64.TRYWAIT P0, [R0+URZ], R3 ;  /* 0x00000003000075a7 */ /* 0x0044e400080011ff */
[----:B---3--:R-:W-:Y:S05]  /*7a40*/  @!P0 NANOSLEEP.SYNCS 0x989680 ;  /* 0x009896800000895d */ /* 0x008fea0003900000 */
[----:B------:R-:W3:Y:S02]  /*7a50*/  @!P0 SYNCS.PHASECHK.TRANS64 P0, [R0+URZ], R3 ;  /* 0x00000003000085a7 */ /* 0x000ee400080010ff */
[----:B---3--:R-:W-:Y:S05]  /*7a60*/  @!P0 BRA `(.L_x_131) ;  /* 0xfffffffc00f08947 */ /* 0x008fea000383ffff */
[----:B------:R-:W-:Y:S05]  /*7a70*/  BRA `(.L_x_132) ;  /* 0xffffffc000147947 */ /* 0x000fea000383ffff */
.L_x_60:
[----:B------:R-:W-:-:S07]  /*7a80*/  MOV R0, UR5 ;  /* 0x0000000500007c02 */ /* 0x000fce0008000f00 */
.L_x_133:
[----:B-1----:R1:W2:Y:S02]  /*7a90*/  SYNCS.PHASECHK.TRANS64.TRYWAIT P0, [R0+URZ], R3 ;  /* 0x00000003000075a7 */ /* 0x0022a400080011ff */
[----:B--2---:R-:W-:Y:S05]  /*7aa0*/  @!P0 NANOSLEEP.SYNCS 0x989680 ;  /* 0x009896800000895d */ /* 0x004fea0003900000 */
[----:B------:R-:W2:Y:S02]  /*7ab0*/  @!P0 SYNCS.PHASECHK.TRANS64 P0, [R0+URZ], R3 ;  /* 0x00000003000085a7 */ /* 0x000ea400080010ff */
[----:B--2---:R-:W-:Y:S05]  /*7ac0*/  @!P0 BRA `(.L_x_133) ;  /* 0xfffffffc00f08947 */ /* 0x004fea000383ffff */
[----:B------:R-:W-:Y:S05]  /*7ad0*/  BRA `(.L_x_134) ;  /* 0xffffffc000207947 */ /* 0x000fea000383ffff */
.L_x_61:
[----:B------:R-:W-:-:S07]  /*7ae0*/  MOV R0, UR5 ;  /* 0x0000000500007c02 */ /* 0x000fce0008000f00 */
.L_x_135:
[----:B-1----:R1:W2:Y:S02]  /*7af0*/  SYNCS.PHASECHK.TRANS64.TRYWAIT P0, [R0+URZ], R3 ;  /* 0x00000003000075a7 */ /* 0x0022a400080011ff */
[----:B--2---:R-:W-:Y:S05]  /*7b00*/  @!P0 NANOSLEEP.SYNCS 0x989680 ;  /* 0x009896800000895d */ /* 0x004fea0003900000 */
[----:B------:R-:W2:Y:S02]  /*7b10*/  @!P0 SYNCS.PHASECHK.TRANS64 P0, [R0+URZ], R3 ;  /* 0x00000003000085a7 */ /* 0x000ea400080010ff */
[----:B--2---:R-:W-:Y:S05]  /*7b20*/  @!P0 BRA `(.L_x_135) ;  /* 0xfffffffc00f08947 */ /* 0x004fea000383ffff */
[----:B------:R-:W-:Y:S05]  /*7b30*/  BRA `(.L_x_136) ;  /* 0xffffffc0002c7947 */ /* 0x000fea000383ffff */
.L_x_62:
[----:B------:R-:W-:-:S07]  /*7b40*/  MOV R0, UR4 ;  /* 0x0000000400007c02 */ /* 0x000fce0008000f00 */
.L_x_137:
[----:B-1----:R1:W2:Y:S02]  /*7b50*/  SYNCS.PHASECHK.TRANS64.TRYWAIT P0, [R0+URZ], R3 ;  /* 0x00000003000075a7 */ /* 0x0022a400080011ff */
[----:B--2---:R-:W-:Y:S05]  /*7b60*/  @!P0 NANOSLEEP.SYNCS 0x989680 ;  /* 0x009896800000895d */ /* 0x004fea0003900000 */
[----:B------:R-:W2:Y:S02]  /*7b70*/  @!P0 SYNCS.PHASECHK.TRANS64 P0, [R0+URZ], R3 ;  /* 0x00000003000085a7 */ /* 0x000ea400080010ff */
[----:B--2---:R-:W-:Y:S05]  /*7b80*/  @!P0 BRA `(.L_x_137) ;  /* 0xfffffffc00f08947 */ /* 0x004fea000383ffff */
[----:B------:R-:W-:Y:S05]  /*7b90*/  BRA `(.L_x_138) ;  /* 0xffffffc000387947 */ /* 0x000fea000383ffff */
.L_x_67:
[----:B--2---:R2:W3:Y:S02]  /*7ba0*/  SYNCS.PHASECHK.TRANS64.TRYWAIT P0, [R0+URZ+0x70], R3 ;  /* 0x00007003000075a7 */ /* 0x0044e400080011ff */
[----:B---3--:R-:W-:Y:S05]  /*7bb0*/  @!P0 NANOSLEEP.SYNCS 0x989680 ;  /* 0x009896800000895d */ /* 0x008fea0003900000 */
[----:B------:R-:W3:Y:S02]  /*7bc0*/  @!P0 SYNCS.PHASECHK.TRANS64 P0, [R0+URZ+0x70], R3 ;  /* 0x00007003000085a7 */ /* 0x000ee400080010ff */
[----:B---3--:R-:W-:Y:S05]  /*7bd0*/  @!P0 BRA `(.L_x_67) ;  /* 0xfffffffc00f08947 */ /* 0x008fea000383ffff */
[----:B------:R-:W-:Y:S05]  /*7be0*/  BRA `(.L_x_139) ;  /* 0xffffffc400387947 */ /* 0x000fea000383ffff */
.L_x_70:
[----:B------:R-:W-:Y:S07]  /*7bf0*/  MOV R0, UR13 ;  /* 0x0000000d00007c02 */ /* 0x000fee0008000f00 */
.L_x_140:
[----:B--2---:R2:W3:Y:S02]  /*7c00*/  SYNCS.PHASECHK.TRANS64.TRYWAIT P0, [R0+URZ+0x68], R3 ;  /* 0x00006803000075a7 */ /* 0x0044e400080011ff */
[----:B---3--:R-:W-:Y:S05]  /*7c10*/  @!P0 NANOSLEEP.SYNCS 0x989680 ;  /* 0x009896800000895d */ /* 0x008fea0003900000 */
[----:B------:R-:W3:Y:S02]  /*7c20*/  @!P0 SYNCS.PHASECHK.TRANS64 P0, [R0+URZ+0x68], R3 ;  /* 0x00006803000085a7 */ /* 0x000ee400080010ff */
[----:B---3--:R-:W-:Y:S05]  /*7c30*/  @!P0 BRA `(.L_x_140) ;  /* 0xfffffffc00f08947 */ /* 0x008fea000383ffff */
[----:B------:R-:W-:Y:S05]  /*7c40*/  BRA `(.L_x_69) ;  /* 0xffffffc800187947 */ /* 0x000fea000383ffff */
.L_x_73:
[----:B------:R-:W-:Y:S07]  /*7c50*/  MOV R0, UR4 ;  /* 0x0000000400007c02 */ /* 0x000fee0008000f00 */
.L_x_141:
[----:B-1----:R1:W2:Y:S02]  /*7c60*/  SYNCS.PHASECHK.TRANS64.TRYWAIT P0, [R0+URZ+0x48], R3 ;  /* 0x00004803000075a7 */ /* 0x0022a400080011ff */
[----:B--2---:R-:W-:Y:S05]  /*7c70*/  @!P0 NANOSLEEP.SYNCS 0x989680 ;  /* 0x009896800000895d */ /* 0x004fea0003900000 */
[----:B------:R-:W2:Y:S02]  /*7c80*/  @!P0 SYNCS.PHASECHK.TRANS64 P0, [R0+URZ+0x48], R3 ;  /* 0x00004803000085a7 */ /* 0x000ea400080010ff */
[----:B--2---:R-:W-:Y:S05]  /*7c90*/  @!P0 BRA `(.L_x_141) ;  /* 0xfffffffc00f08947 */ /* 0x004fea000383ffff */
[----:B------:R-:W-:Y:S05]  /*7ca0*/  BRA `(.L_x_142) ;  /* 0xffffffc800907947 */ /* 0x000fea000383ffff */
.L_x_74:
[----:B------:R-:W-:Y:S07]  /*7cb0*/  MOV R3, UR6 ;  /* 0x0000000600037c02 */ /* 0x000fee0008000f00 */
.L_x_143:
[----:B-1----:R1:W2:Y:S02]  /*7cc0*/  SYNCS.PHASECHK.TRANS64.TRYWAIT P0, [R3+URZ+0x48], R12 ;  /* 0x0000480c030075a7 */ /* 0x0022a400080011ff */
[----:B--2---:R-:W-:Y:S05]  /*7cd0*/  @!P0 NANOSLEEP.SYNCS 0x989680 ;  /* 0x009896800000895d */ /* 0x004fea0003900000 */
[----:B------:R-:W2:Y:S02]  /*7ce0*/  @!P0 SYNCS.PHASECHK.TRANS64 P0, [R3+URZ+0x48], R12 ;  /* 0x0000480c030085a7 */ /* 0x000ea400080010ff */
[----:B--2---:R-:W-:Y:S05]  /*7cf0*/  @!P0 BRA `(.L_x_143) ;  /* 0xfffffffc00f08947 */ /* 0x004fea000383ffff */
[----:B------:R-:W-:Y:S05]  /*7d00*/  BRA `(.L_x_144) ;  /* 0xffffffcc00307947 */ /* 0x000fea000383ffff */
.L_x_76:
[----:B------:R-:W-:-:S07]  /*7d10*/  MOV R0, UR4 ;  /* 0x0000000400007c02 */ /* 0x000fce0008000f00 */
.L_x_145:
[----:B-1----:R1:W3:Y:S02]  /*7d20*/  SYNCS.PHASECHK.TRANS64.TRYWAIT P0, [R0+URZ], R3 ;  /* 0x00000003000075a7 */ /* 0x0022e400080011ff */
[----:B---3--:R-:W-:Y:S05]  /*7d30*/  @!P0 NANOSLEEP.SYNCS 0x989680 ;  /* 0x009896800000895d */ /* 0x008fea0003900000 */
[----:B------:R-:W3:Y:S02]  /*7d40*/  @!P0 SYNCS.PHASECHK.TRANS64 P0, [R0+URZ], R3 ;  /* 0x00000003000085a7 */ /* 0x000ee400080010ff */
[----:B---3--:R-:W-:Y:S05]  /*7d50*/  @!P0 BRA `(.L_x_145) ;  /* 0xfffffffc00f08947 */ /* 0x008fea000383ffff */
[----:B------:R-:W-:Y:S05]  /*7d60*/  BRA `(.L_x_146) ;  /* 0xffffffcc00bc7947 */ /* 0x000fea000383ffff */
.L_x_77:
[----:B------:R-:W-:-:S07]  /*7d70*/  MOV R0, UR5 ;  /* 0x0000000500007c02 */ /* 0x000fce0008000f00 */
.L_x_147:
[----:B-1----:R1:W3:Y:S02]  /*7d80*/  SYNCS.PHASECHK.TRANS64.TRYWAIT P0, [R0+URZ], R3 ;  /* 0x00000003000075a7 */ /* 0x0022e400080011ff */
[----:B---3--:R-:W-:Y:S05]  /*7d90*/  @!P0 NANOSLEEP.SYNCS 0x989680 ;  /* 0x009896800000895d */ /* 0x008fea0003900000 */
[----:B------:R-:W3:Y:S02]  /*7da0*/  @!P0 SYNCS.PHASECHK.TRANS64 P0, [R0+URZ], R3 ;  /* 0x00000003000085a7 */ /* 0x000ee400080010ff */
[----:B---3--:R-:W-:Y:S05]  /*7db0*/  @!P0 BRA `(.L_x_147) ;  /* 0xfffffffc00f08947 */ /* 0x008fea000383ffff */
[----:B------:R-:W-:Y:S05]  /*7dc0*/  BRA `(.L_x_148) ;  /* 0xffffffcc00c87947 */ /* 0x000fea000383ffff */
.L_x_79:
[----:B--2---:R2:W4:Y:S02]  /*7dd0*/  SYNCS.PHASECHK.TRANS64.TRYWAIT P0, [R0+URZ+0x70], R3 ;  /* 0x00007003000075a7 */ /* 0x00452400080011ff */
[----:B----4-:R-:W-:Y:S05]  /*7de0*/  @!P0 NANOSLEEP.SYNCS 0x989680 ;  /* 0x009896800000895d */ /* 0x010fea0003900000 */
[----:B------:R-:W4:Y:S02]  /*7df0*/  @!P0 SYNCS.PHASECHK.TRANS64 P0, [R0+URZ+0x70], R3 ;  /* 0x00007003000085a7 */ /* 0x000f2400080010ff */
[----:B----4-:R-:W-:Y:S05]  /*7e00*/  @!P0 BRA `(.L_x_79) ;  /* 0xfffffffc00f08947 */ /* 0x010fea000383ffff */
[----:B------:R-:W-:Y:S05]  /*7e10*/  BRA `(.L_x_149) ;  /* 0xffffffd000bc7947 */ /* 0x000fea000383ffff */
.L_x_89:
[----:B-1----:R1:W3:Y:S02]  /*7e20*/  SYNCS.PHASECHK.TRANS64.TRYWAIT P1, [R0+URZ+0x30], R5 ;  /* 0x00003005000075a7 */ /* 0x0022e400080211ff */
[----:B---3--:R-:W-:Y:S05]  /*7e30*/  @!P1 NANOSLEEP.SYNCS 0x989680 ;  /* 0x009896800000995d */ /* 0x008fea0003900000 */
[----:B------:R-:W3:Y:S02]  /*7e40*/  @!P1 SYNCS.PHASECHK.TRANS64 P1, [R0+URZ+0x30], R5 ;  /* 0x00003005000095a7 */ /* 0x000ee400080210ff */
[----:B---3--:R-:W-:Y:S05]  /*7e50*/  @!P1 BRA `(.L_x_89) ;  /* 0xfffffffc00f09947 */ /* 0x008fea000383ffff */
[----:B------:R-:W-:Y:S05]  /*7e60*/  BRA `(.L_x_88) ;  /* 0xffffffdc00cc7947 */ /* 0x000fea000383ffff */
.L_x_91:
[----:B---3--:R3:W4:Y:S02]  /*7e70*/  SYNCS.PHASECHK.TRANS64.TRYWAIT P0, [R84+URZ+0x90], R7 ;  /* 0x00009007540075a7 */ /* 0x00872400080011ff */
[----:B----4-:R-:W-:Y:S05]  /*7e80*/  @!P0 NANOSLEEP.SYNCS 0x989680 ;  /* 0x009896800000895d */ /* 0x010fea0003900000 */
[----:B------:R-:W4:Y:S02]  /*7e90*/  @!P0 SYNCS.PHASECHK.TRANS64 P0, [R84+URZ+0x90], R7 ;  /* 0x00009007540085a7 */ /* 0x000f2400080010ff */
[----:B----4-:R-:W-:Y:S05]  /*7ea0*/  @!P0 BRA `(.L_x_91) ;  /* 0xfffffffc00f08947 */ /* 0x010fea000383ffff */
[----:B------:R-:W-:Y:S05]  /*7eb0*/  BRA `(.L_x_90) ;  /* 0xffffffe000447947 */ /* 0x000fea000383ffff */
.L_x_102:
[----:B-1----:R1:W2:Y:S02]  /*7ec0*/  SYNCS.PHASECHK.TRANS64.TRYWAIT P0, [R2+URZ+0x30], R5 ;  /* 0x00003005020075a7 */ /* 0x0022a400080011ff */
[----:B--2---:R-:W-:Y:S05]  /*7ed0*/  @!P0 NANOSLEEP.SYNCS 0x989680 ;  /* 0x009896800000895d */ /* 0x004fea0003900000 */
[----:B------:R-:W2:Y:S02]  /*7ee0*/  @!P0 SYNCS.PHASECHK.TRANS64 P0, [R2+URZ+0x30], R5 ;  /* 0x00003005020085a7 */ /* 0x000ea400080010ff */
[----:B--2---:R-:W-:Y:S05]  /*7ef0*/  @!P0 BRA `(.L_x_102) ;  /* 0xfffffffc00f08947 */ /* 0x004fea000383ffff */
[----:B------:R-:W-:Y:S05]  /*7f00*/  BRA `(.L_x_101) ;  /* 0xffffffe8008c7947 */ /* 0x000fea000383ffff */
        .weak           $__internal_0_$__cuda_sm10x_tcgen05_guardrail_trap_col_being_dealloced_not_returned_by_alloc
        .type           $__internal_0_$__cuda_sm10x_tcgen05_guardrail_trap_col_being_dealloced_not_returned_by_alloc,@function
        .size           $__internal_0_$__cuda_sm10x_tcgen05_guardrail_trap_col_being_dealloced_not_returned_by_alloc,($__internal_1_$__cuda_sm10x_tcgen05_guardrail_trap_phase_invalid_during_alloc - $__internal_0_$__cuda_sm10x_tcgen05_guardrail_trap_col_being_dealloced_not_returned_by_alloc)
$__internal_0_$__cuda_sm10x_tcgen05_guardrail_trap_col_being_dealloced_not_returned_by_alloc:
[----:B------:R-:W-:Y:S05]  /*7f10*/  BPT.TRAP 0x1 ;  /* 0x000000040000795c */ /* 0x000fea0000300000 */
[----:B------:R-:W-:-:S04]  /*7f20*/  HFMA2 R3, -RZ, RZ, 0, 0 ;  /* 0x00000000ff037431 */ /* 0x000fc800000001ff */
[----:B------:R-:W-:Y:S05]  /*7f30*/  RET.REL.NODEC R2 `(_ZN7cutlass13device_kernelINS_4gemm6kernel13GemmUniversalIN4cute5tupleIJiiiiEEENS1_10collective13CollectiveMmaINS1_35MainloopSm100TmaUmmaWarpSpecializedILi3ELi2ELi4ENS5_IJNS4_1CILi1EEESB_SB_EEEEENS5_IJNSA_ILi64EEESE_NSA_ILi128EEEEEENS_10tfloat32_tENS5_IJSB_llEEESH_SI_NS4_8TiledMMAINS4_8MMA_AtomIJNS4_17SM100_MMA_TF32_SSISH_SH_fLi64ELi64ELNS4_4UMMA5MajorE1ELSN_1ELNSM_7ScaleInE0ELSO_0EEEEEENS4_6LayoutISC_NS5_IJNSA_ILi0EEESS_SS_EEEEENS5_IJNS4_10UnderscoreESV_SV_EEEEENS4_13SM90_TMA_LOADENS4_14ComposedLayoutINS4_7SwizzleILi2ELi5ELi2EEENS4_18smem_ptr_flag_bitsILi32EEENSR_INS5_IJNSA_ILi32EEENSA_ILi4EEEEEENS5_IJSB_S14_EEEEEEEvNS4_8identityESY_S19_vS1A_EENS_8epilogue10collective18CollectiveEpilogueINS1C_23Sm100TmaWarpSpecializedILi3ELi2ELi16ELb1ELb0EEEJSG_NS5_IJNSR_ISE_SB_EENSR_IS14_SB_EEEEESH_NS5_IJlSB_lEEESH_S1K_NS1C_6fusion15FusionCallbacksIS1G_NS1L_17LinearCombinationISH_fSH_fLNS_15FloatRoundStyleE2EEESG_S1J_JEEENS4_5SM1004TMEM4LOAD26SM100_TMEM_LOAD_16dp128b8xESY_NSZ_INS10_ILi3ELi4ELi3EEES13_NSR_INS5_IJNSA_ILi8EEES14_EEENS5_IJS14_SB_EEEEEEENS4_17SM75_U32x4_LDSM_NENS4_14SM90_TMA_STOREES20_NS4_17SM90_U32x4_STSM_NENS4_39AutoVectorizingCopyWithAssumedAlignmentILi128EEEEEEvvEEEEvNT_6ParamsE) ;  /* 0xffffff8002307950 */ /* 0x000fea0003c3ffff */
        .weak           $__internal_1_$__cuda_sm10x_tcgen05_guardrail_trap_phase_invalid_during_alloc
        .type           $__internal_1_$__cuda_sm10x_tcgen05_guardrail_trap_phase_invalid_during_alloc,@function
        .size           $__internal_1_$__cuda_sm10x_tcgen05_guardrail_trap_phase_invalid_during_alloc,($__internal_2_$__cuda_sm10x_tcgen05_guardrail_trap_unallocated_columns_being_dealloced - $__internal_1_$__cuda_sm10x_tcgen05_guardrail_trap_phase_invalid_during_alloc)
$__internal_1_$__cuda_sm10x_tcgen05_guardrail_trap_phase_invalid_during_alloc:
[----:B------:R-:W-:Y:S05]  /*7f40*/  BPT.TRAP 0x1 ;  /* 0x000000040000795c */ /* 0x000fea0000300000 */
[----:B------:R-:W-:-:S04]  /*7f50*/  MOV R3, 0x0 ;  /* 0x0000000000037802 */ /* 0x000fc80000000f00 */
[----:B------:R-:W-:Y:S05]  /*7f60*/  RET.REL.NODEC R2 `(_ZN7cutlass13device_kernelINS_4gemm6kernel13GemmUniversalIN4cute5tupleIJiiiiEEENS1_10collective13CollectiveMmaINS1_35MainloopSm100TmaUmmaWarpSpecializedILi3ELi2ELi4ENS5_IJNS4_1CILi1EEESB_SB_EEEEENS5_IJNSA_ILi64EEESE_NSA_ILi128EEEEEENS_10tfloat32_tENS5_IJSB_llEEESH_SI_NS4_8TiledMMAINS4_8MMA_AtomIJNS4_17SM100_MMA_TF32_SSISH_SH_fLi64ELi64ELNS4_4UMMA5MajorE1ELSN_1ELNSM_7ScaleInE0ELSO_0EEEEEENS4_6LayoutISC_NS5_IJNSA_ILi0EEESS_SS_EEEEENS5_IJNS4_10UnderscoreESV_SV_EEEEENS4_13SM90_TMA_LOADENS4_14ComposedLayoutINS4_7SwizzleILi2ELi5ELi2EEENS4_18smem_ptr_flag_bitsILi32EEENSR_INS5_IJNSA_ILi32EEENSA_ILi4EEEEEENS5_IJSB_S14_EEEEEEEvNS4_8identityESY_S19_vS1A_EENS_8epilogue10collective18CollectiveEpilogueINS1C_23Sm100TmaWarpSpecializedILi3ELi2ELi16ELb1ELb0EEEJSG_NS5_IJNSR_ISE_SB_EENSR_IS14_SB_EEEEESH_NS5_IJlSB_lEEESH_S1K_NS1C_6fusion15FusionCallbacksIS1G_NS1L_17LinearCombinationISH_fSH_fLNS_15FloatRoundStyleE2EEESG_S1J_JEEENS4_5SM1004TMEM4LOAD26SM100_TMEM_LOAD_16dp128b8xESY_NSZ_INS10_ILi3ELi4ELi3EEES13_NSR_INS5_IJNSA_ILi8EEES14_EEENS5_IJS14_SB_EEEEEEENS4_17SM75_U32x4_LDSM_NENS4_14SM90_TMA_STOREES20_NS4_17SM90_U32x4_STSM_NENS4_39AutoVectorizingCopyWithAssumedAlignmentILi128EEEEEEvvEEEEvNT_6ParamsE) ;  /* 0xffffff8002247950 */ /* 0x000fea0003c3ffff */
        .weak           $__internal_2_$__cuda_sm10x_tcgen05_guardrail_trap_unallocated_columns_being_dealloced
        .type           $__internal_2_$__cuda_sm10x_tcgen05_guardrail_trap_unallocated_columns_being_dealloced,@function
        .size           $__internal_2_$__cuda_sm10x_tcgen05_guardrail_trap_unallocated_columns_being_dealloced,(.L_x_151 - $__internal_2_$__cuda_sm10x_tcgen05_guardrail_trap_unallocated_columns_being_dealloced)
$__internal_2_$__cuda_sm10x_tcgen05_guardrail_trap_unallocated_columns_being_dealloced:
[----:B------:R-:W-:Y:S05]  /*7f70*/  BPT.TRAP 0x1 ;  /* 0x000000040000795c */ /* 0x000fea0000300000 */
[----:B------:R-:W-:-:S04]  /*7f80*/  HFMA2 R3, -RZ, RZ, 0, 0 ;  /* 0x00000000ff037431 */ /* 0x000fc800000001ff */
[----:B------:R-:W-:Y:S05]  /*7f90*/  RET.REL.NODEC R2 `(_ZN7cutlass13device_kernelINS_4gemm6kernel13GemmUniversalIN4cute5tupleIJiiiiEEENS1_10collective13CollectiveMmaINS1_35MainloopSm100TmaUmmaWarpSpecializedILi3ELi2ELi4ENS5_IJNS4_1CILi1EEESB_SB_EEEEENS5_IJNSA_ILi64EEESE_NSA_ILi128EEEEEENS_10tfloat32_tENS5_IJSB_llEEESH_SI_NS4_8TiledMMAINS4_8MMA_AtomIJNS4_17SM100_MMA_TF32_SSISH_SH_fLi64ELi64ELNS4_4UMMA5MajorE1ELSN_1ELNSM_7ScaleInE0ELSO_0EEEEEENS4_6LayoutISC_NS5_IJNSA_ILi0EEESS_SS_EEEEENS5_IJNS4_10UnderscoreESV_SV_EEEEENS4_13SM90_TMA_LOADENS4_14ComposedLayoutINS4_7SwizzleILi2ELi5ELi2EEENS4_18smem_ptr_flag_bitsILi32EEENSR_INS5_IJNSA_ILi32EEENSA_ILi4EEEEEENS5_IJSB_S14_EEEEEEEvNS4_8identityESY_S19_vS1A_EENS_8epilogue10collective18CollectiveEpilogueINS1C_23Sm100TmaWarpSpecializedILi3ELi2ELi16ELb1ELb0EEEJSG_NS5_IJNSR_ISE_SB_EENSR_IS14_SB_EEEEESH_NS5_IJlSB_lEEESH_S1K_NS1C_6fusion15FusionCallbacksIS1G_NS1L_17LinearCombinationISH_fSH_fLNS_15FloatRoundStyleE2EEESG_S1J_JEEENS4_5SM1004TMEM4LOAD26SM100_TMEM_LOAD_16dp128b8xESY_NSZ_INS10_ILi3ELi4ELi3EEES13_NSR_INS5_IJNSA_ILi8EEES14_EEENS5_IJS14_SB_EEEEEEENS4_17SM75_U32x4_LDSM_NENS4_14SM90_TMA_STOREES20_NS4_17SM90_U32x4_STSM_NENS4_39AutoVectorizingCopyWithAssumedAlignmentILi128EEEEEEvvEEEEvNT_6ParamsE) ;  /* 0xffffff8002187950 */ /* 0x000fea0003c3ffff */
.L_x_150:
[----:B------:R-:W-:-:S00]  /*7fa0*/  BRA `(.L_x_150) ;  /* 0xfffffffc00fc7947 */ /* 0x000fc0000383ffff */
[----:B------:R-:W-:-:S00]  /*7fb0*/  NOP ;  /* 0x0000000000007918 */ /* 0x000fc00000000000 */
        /* <DEDUP_REMOVED lines=12> */
.L_x_151:


//--------------------- .nv.global.init           --------------------------
	.section	.nv.global.init,"aw",@progbits
.nv.global.init:
	.type		$str$27,@object
	.size		$str$27,($str$28 - $str$27)
$str$27:
        /*0000*/ 	.byte	0x28, 0x61, 0x64, 0x64, 0x72, 0x65, 0x73, 0x73, 0x20, 0x26, 0x20, 0x6d, 0x61, 0x73, 0x6b, 0x29
        /*0010*/ 	.byte	0x20, 0x3d, 0x3d, 0x20, 0x30, 0x00
	.type		$str$28,@object
	.size		$str$28,($str$26 - $str$28)
$str$28:
        /*0016*/ 	.byte	0x2f, 0x74, 0x6d, 0x70, 0x2f, 0x63, 0x75, 0x74, 0x6c, 0x61, 0x73, 0x73, 0x5f, 0x73, 0x77, 0x65
        /*0026*/ 	.byte	0x65, 0x70, 0x5f, 0x73, 0x72, 0x63, 0x2f, 0x69, 0x6e, 0x63, 0x6c, 0x75, 0x64, 0x65, 0x2f, 0x63
        /*0036*/ 	.byte	0x75, 0x74, 0x65, 0x2f, 0x70, 0x6f, 0x69, 0x6e, 0x74, 0x65, 0x72, 0x5f, 0x66, 0x6c, 0x61, 0x67
        /*0046*/ 	.byte	0x67, 0x65, 0x64, 0x2e, 0x68, 0x70, 0x70, 0x00
	.type		$str$26,@object
	.size		$str$26,($str$25 - $str$26)
$str$26:
        /*004e*/ 	.byte	0x2f, 0x74, 0x6d, 0x70, 0x2f, 0x63, 0x75, 0x74, 0x6c, 0x61, 0x73, 0x73, 0x5f, 0x73, 0x77, 0x65
        /*005e*/ 	.byte	0x65, 0x70, 0x5f, 0x73, 0x72, 0x63, 0x2f, 0x69, 0x6e, 0x63, 0x6c, 0x75, 0x64, 0x65, 0x2f, 0x63
        /*006e*/ 	.byte	0x75, 0x74, 0x65, 0x2f, 0x61, 0x74, 0x6f, 0x6d, 0x2f, 0x63, 0x6f, 0x70, 0x79, 0x5f, 0x74, 0x72
        /*007e*/ 	.byte	0x61, 0x69, 0x74, 0x73, 0x5f, 0x73, 0x6d, 0x31, 0x30, 0x30, 0x2e, 0x68, 0x70, 0x70, 0x00
	.type		$str$25,@object
	.size		$str$25,(__unnamed_1 - $str$25)
$str$25:
        /*008d*/ 	.byte	0x28, 0x28, 0x75, 0x69, 0x6e, 0x74, 0x33, 0x32, 0x5f, 0x74, 0x28, 0x74, 0x68, 0x72, 0x65, 0x61
        /*009d*/ 	.byte	0x64, 0x49, 0x64, 0x78, 0x2e, 0x78, 0x29, 0x20, 0x2f, 0x20, 0x33, 0x32, 0x29, 0x20, 0x25, 0x20
        /*00ad*/ 	.byte	0x34, 0x29, 0x20, 0x3d, 0x3d, 0x20, 0x28, 0x28, 0x28, 0x74, 0x6d, 0x65, 0x6d, 0x5f, 0x61, 0x64
        /*00bd*/ 	.byte	0x64, 0x72, 0x20, 0x3e, 0x3e, 0x20, 0x31, 0x36, 0x29, 0x20, 0x2f, 0x20, 0x33, 0x32, 0x29, 0x20
        /*00cd*/ 	.byte	0x25, 0x20, 0x34, 0x29, 0x00
	.type		__unnamed_1,@object
	.size		__unnamed_1,(__unnamed_2 - __unnamed_1)
__unnamed_1:
        /*00d2*/ 	.byte	0x61, 0x75, 0x74, 0x6f, 0x20, 0x63, 0x75, 0x74, 0x65, 0x3a, 0x3a, 0x61, 0x73, 0x5f, 0x70, 0x6f
        /* <DEDUP_REMOVED lines=24> */
        /*0262*/ 	.byte	0x30, 0x34, 0x38, 0x3e, 0x3e, 0x3e, 0x3e, 0x5d, 0x00
	.type		__unnamed_2,@object
	.size		__unnamed_2,(.L_2 - __unnamed_2)
__unnamed_2:
        /* <DEDUP_REMOVED lines=45> */
        /*053b*/ 	.byte	0x3e, 0x3e, 0x3e, 0x5d, 0x00
.L_2:


//--------------------- .nv.shared._ZN7cutlass13device_kernelINS_4gemm6kernel13GemmUniversalIN4cute5tupleIJiiiiEEENS1_10collective13CollectiveMmaINS1_35MainloopSm100TmaUmmaWarpSpecializedILi3ELi2ELi4ENS5_IJNS4_1CILi1EEESB_SB_EEEEENS5_IJNSA_ILi64EEESE_NSA_ILi128EEEEEENS_10tfloat32_tENS5_IJSB_llEEESH_SI_NS4_8TiledMMAINS4_8MMA_AtomIJNS4_17SM100_MMA_TF32_SSISH_SH_fLi64ELi64ELNS4_4UMMA5MajorE1ELSN_1ELNSM_7ScaleInE0ELSO_0EEEEEENS4_6LayoutISC_NS5_IJNSA_ILi0EEESS_SS_EEEEENS5_IJNS4_10UnderscoreESV_SV_EEEEENS4_13SM90_TMA_LOADENS4_14ComposedLayoutINS4_7SwizzleILi2ELi5ELi2EEENS4_18smem_ptr_flag_bitsILi32EEENSR_INS5_IJNSA_ILi32EEENSA_ILi4EEEEEENS5_IJSB_S14_EEEEEEEvNS4_8identityESY_S19_vS1A_EENS_8epilogue10collective18CollectiveEpilogueINS1C_23Sm100TmaWarpSpecializedILi3ELi2ELi16ELb1ELb0EEEJSG_NS5_IJNSR_ISE_SB_EENSR_IS14_SB_EEEEESH_NS5_IJlSB_lEEESH_S1K_NS1C_6fusion15FusionCallbacksIS1G_NS1L_17LinearCombinationISH_fSH_fLNS_15FloatRoundStyleE2EEESG_S1J_JEEENS4_5SM1004TMEM4LOAD26SM100_TMEM_LOAD_16dp128b8xESY_NSZ_INS10_ILi3ELi4ELi3EEES13_NSR_INS5_IJNSA_ILi8EEES14_EEENS5_IJS14_SB_EEEEEEENS4_17SM75_U32x4_LDSM_NENS4_14SM90_TMA_STOREES20_NS4_17SM90_U32x4_STSM_NENS4_39AutoVectorizingCopyWithAssumedAlignmentILi128EEEEEEvvEEEEvNT_6ParamsE --------------------------
	.section	.nv.shared._ZN7cutlass13device_kernelINS_4gemm6kernel13GemmUniversalIN4cute5tupleIJiiiiEEENS1_10collective13CollectiveMmaINS1_35MainloopSm100TmaUmmaWarpSpecializedILi3ELi2ELi4ENS5_IJNS4_1CILi1EEESB_SB_EEEEENS5_IJNSA_ILi64EEESE_NSA_ILi128EEEEEENS_10tfloat32_tENS5_IJSB_llEEESH_SI_NS4_8TiledMMAINS4_8MMA_AtomIJNS4_17SM100_MMA_TF32_SSISH_SH_fLi64ELi64ELNS4_4UMMA5MajorE1ELSN_1ELNSM_7ScaleInE0ELSO_0EEEEEENS4_6LayoutISC_NS5_IJNSA_ILi0EEESS_SS_EEEEENS5_IJNS4_10UnderscoreESV_SV_EEEEENS4_13SM90_TMA_LOADENS4_14ComposedLayoutINS4_7SwizzleILi2ELi5ELi2EEENS4_18smem_ptr_flag_bitsILi32EEENSR_INS5_IJNSA_ILi32EEENSA_ILi4EEEEEENS5_IJSB_S14_EEEEEEEvNS4_8identityESY_S19_vS1A_EENS_8epilogue10collective18CollectiveEpilogueINS1C_23Sm100TmaWarpSpecializedILi3ELi2ELi16ELb1ELb0EEEJSG_NS5_IJNSR_ISE_SB_EENSR_IS14_SB_EEEEESH_NS5_IJlSB_lEEESH_S1K_NS1C_6fusion15FusionCallbacksIS1G_NS1L_17LinearCombinationISH_fSH_fLNS_15FloatRoundStyleE2EEESG_S1J_JEEENS4_5SM1004TMEM4LOAD26SM100_TMEM_LOAD_16dp128b8xESY_NSZ_INS10_ILi3ELi4ELi3EEES13_NSR_INS5_IJNSA_ILi8EEES14_EEENS5_IJS14_SB_EEEEEEENS4_17SM75_U32x4_LDSM_NENS4_14SM90_TMA_STOREES20_NS4_17SM90_U32x4_STSM_NENS4_39AutoVectorizingCopyWithAssumedAlignmentILi128EEEEEEvvEEEEvNT_6ParamsE,"aw",@nobits
	.sectionflags	@""
	.align	16
	.zero		1024


//--------------------- .nv.shared.reserved.0     --------------------------
	.section	.nv.shared.reserved.0,"aw",@nobits
	.weak		__nv_reservedSMEM_offset_0_alias
	.size		__nv_reservedSMEM_offset_0_alias, 0, 64
	.other		__nv_reservedSMEM_offset_0_alias,@"STO_CUDA_RESERVED_SHARED STV_DEFAULT"
__nv_reservedSMEM_offset_0_alias:
	.zero		0
.nv.shared.reserved.0:
	.zero		64
	.weak		__nv_reservedSMEM_tcgen05_partition
	.type		__nv_reservedSMEM_tcgen05_partition,@object
	.size		__nv_reservedSMEM_tcgen05_partition,(.L_0 - __nv_reservedSMEM_tcgen05_partition)
__nv_reservedSMEM_tcgen05_partition:
	.zero		32
.L_0:


//--------------------- .nv.global                --------------------------
	.section	.nv.global,"aw",@nobits
.nv.global:
	.type		_ZN40_INTERNAL_46e20131_4_k_cu_c5830ee1_320224cute1_E,@object
	.size		_ZN40_INTERNAL_46e20131_4_k_cu_c5830ee1_320224cute1_E,(_ZN40_INTERNAL_46e20131_4_k_cu_c5830ee1_320224cuda3std3__45__cpo6cbeginE - _ZN40_INTERNAL_46e20131_4_k_cu_c5830ee1_320224cute1_E)
_ZN40_INTERNAL_46e20131_4_k_cu_c5830ee1_320224cute1_E:
	.zero		1
	.type		_ZN40_INTERNAL_46e20131_4_k_cu_c5830ee1_320224cuda3std3__45__cpo6cbeginE,@object
	.size		_ZN40_INTERNAL_46e20131_4_k_cu_c5830ee1_320224cuda3std3__45__cpo6cbeginE,(_ZN40_INTERNAL_46e20131_4_k_cu_c5830ee1_320224cuda3std3__48in_placeE - _ZN40_INTERNAL_46e20131_4_k_cu_c5830ee1_320224cuda3std3__45__cpo6cbeginE)
_ZN40_INTERNAL_46e20131_4_k_cu_c5830ee1_320224cuda3std3__45__cpo6cbeginE:
	.zero		1
	.type		_ZN40_INTERNAL_46e20131_4_k_cu_c5830ee1_320224cuda3std3__48in_placeE,@object
	.size		_ZN40_INTERNAL_46e20131_4_k_cu_c5830ee1_320224cuda3std3__48in_placeE,(_ZN40_INTERNAL_46e20131_4_k_cu_c5830ee1_320224cuda3std6ranges3__45__cpo9iter_moveE - _ZN40_INTERNAL_46e20131_4_k_cu_c5830ee1_320224cuda3std3__48in_placeE)
_ZN40_INTERNAL_46e20131_4_k_cu_c5830ee1_320224cuda3std3__48in_placeE:
	.zero		1
	.type		_ZN40_INTERNAL_46e20131_4_k_cu_c5830ee1_320224cuda3std6ranges3__45__cpo9iter_moveE,@object
	.size		_ZN40_INTERNAL_46e20131_4_k_cu_c5830ee1_320224cuda3std6ranges3__45__cpo9iter_moveE,(_ZN40_INTERNAL_46e20131_4_k_cu_c5830ee1_320224cuda3std3__45__cpo5beginE - _ZN40_INTERNAL_46e20131_4_k_cu_c5830ee1_320224cuda3std6ranges3__45__cpo9iter_moveE)
_ZN40_INTERNAL_46e20131_4_k_cu_c5830ee1_320224cuda3std6ranges3__45__cpo9iter_moveE:
	.zero		1
	.type		_ZN40_INTERNAL_46e20131_4_k_cu_c5830ee1_320224cuda3std3__45__cpo5beginE,@object
	.size		_ZN40_INTERNAL_46e20131_4_k_cu_c5830ee1_320224cuda3std3__45__cpo5beginE,(_ZN40_INTERNAL_46e20131_4_k_cu_c5830ee1_320224cuda3std3__442_GLOBAL__N__46e20131_4_k_cu_c5830ee1_320226ignoreE - _ZN40_INTERNAL_46e20131_4_k_cu_c5830ee1_320224cuda3std3__45__cpo5beginE)
_ZN40_INTERNAL_46e20131_4_k_cu_c5830ee1_320224cuda3std3__45__cpo5beginE:
	.zero		1
	.type		_ZN40_INTERNAL_46e20131_4_k_cu_c5830ee1_320224cuda3std3__442_GLOBAL__N__46e20131_4_k_cu_c5830ee1_320226ignoreE,@object
	.size		_ZN40_INTERNAL_46e20131_4_k_cu_c5830ee1_320224cuda3std3__442_GLOBAL__N__46e20131_4_k_cu_c5830ee1_320226ignoreE,(_ZN40_INTERNAL_46e20131_4_k_cu_c5830ee1_320224cute7productE - _ZN40_INTERNAL_46e20131_4_k_cu_c5830ee1_320224cuda3std3__442_GLOBAL__N__46e20131_4_k_cu_c5830ee1_320226ignoreE)
_ZN40_INTERNAL_46e20131_4_k_cu_c5830ee1_320224cuda3std3__442_GLOBAL__N__46e20131_4_k_cu_c5830ee1_320226ignoreE:
	.zero		1
	.type		_ZN40_INTERNAL_46e20131_4_k_cu_c5830ee1_320224cute7productE,@object
	.size		_ZN40_INTERNAL_46e20131_4_k_cu_c5830ee1_320224cute7productE,(_ZN40_INTERNAL_46e20131_4_k_cu_c5830ee1_320224cuda3std3__45__cpo3endE - _ZN40_INTERNAL_46e20131_4_k_cu_c5830ee1_320224cute7productE)
_ZN40_INTERNAL_46e20131_4_k_cu_c5830ee1_320224cute7productE:
	.zero		1
	.type		_ZN40_INTERNAL_46e20131_4_k_cu_c5830ee1_320224cuda3std3__45__cpo3endE,@object
	.size		_ZN40_INTERNAL_46e20131_4_k_cu_c5830ee1_320224cuda3std3__45__cpo3endE,(_ZN40_INTERNAL_46e20131_4_k_cu_c5830ee1_320224cuda3std3__419piecewise_constructE - _ZN40_INTERNAL_46e20131_4_k_cu_c5830ee1_320224cuda3std3__45__cpo3endE)
_ZN40_INTERNAL_46e20131_4_k_cu_c5830ee1_320224cuda3std3__45__cpo3endE:
	.zero		1
	.type		_ZN40_INTERNAL_46e20131_4_k_cu_c5830ee1_320224cuda3std3__419piecewise_constructE,@object
	.size		_ZN40_INTERNAL_46e20131_4_k_cu_c5830ee1_320224cuda3std3__419piecewise_constructE,(_ZN40_INTERNAL_46e20131_4_k_cu_c5830ee1_320224cuda3std3__45__cpo4cendE - _ZN40_INTERNAL_46e20131_4_k_cu_c5830ee1_320224cuda3std3__419piecewise_constructE)
_ZN40_INTERNAL_46e20131_4_k_cu_c5830ee1_320224cuda3std3__419piecewise_constructE:
	.zero		1
	.type		_ZN40_INTERNAL_46e20131_4_k_cu_c5830ee1_320224cuda3std3__45__cpo4cendE,@object
	.size		_ZN40_INTERNAL_46e20131_4_k_cu_c5830ee1_320224cuda3std3__45__cpo4cendE,(_ZN40_INTERNAL_46e20131_4_k_cu_c5830ee1_320224cuda3std6ranges3__45__cpo4swapE - _ZN40_INTERNAL_46e20131_4_k_cu_c5830ee1_320224cuda3std3__45__cpo4cendE)
_ZN40_INTERNAL_46e20131_4_k_cu_c5830ee1_320224cuda3std3__45__cpo4cendE:
	.zero		1
	.type		_ZN40_INTERNAL_46e20131_4_k_cu_c5830ee1_320224cuda3std6ranges3__45__cpo4swapE,@object
	.size		_ZN40_INTERNAL_46e20131_4_k_cu_c5830ee1_320224cuda3std6ranges3__45__cpo4swapE,(.L_10 - _ZN40_INTERNAL_46e20131_4_k_cu_c5830ee1_320224cuda3std6ranges3__45__cpo4swapE)
_ZN40_INTERNAL_46e20131_4_k_cu_c5830ee1_320224cuda3std6ranges3__45__cpo4swapE:
	.zero		1
.L_10:


//--------------------- .nv.constant0._ZN7cutlass13device_kernelINS_4gemm6kernel13GemmUniversalIN4cute5tupleIJiiiiEEENS1_10collective13CollectiveMmaINS1_35MainloopSm100TmaUmmaWarpSpecializedILi3ELi2ELi4ENS5_IJNS4_1CILi1EEESB_SB_EEEEENS5_IJNSA_ILi64EEESE_NSA_ILi128EEEEEENS_10tfloat32_tENS5_IJSB_llEEESH_SI_NS4_8TiledMMAINS4_8MMA_AtomIJNS4_17SM100_MMA_TF32_SSISH_SH_fLi64ELi64ELNS4_4UMMA5MajorE1ELSN_1ELNSM_7ScaleInE0ELSO_0EEEEEENS4_6LayoutISC_NS5_IJNSA_ILi0EEESS_SS_EEEEENS5_IJNS4_10UnderscoreESV_SV_EEEEENS4_13SM90_TMA_LOADENS4_14ComposedLayoutINS4_7SwizzleILi2ELi5ELi2EEENS4_18smem_ptr_flag_bitsILi32EEENSR_INS5_IJNSA_ILi32EEENSA_ILi4EEEEEENS5_IJSB_S14_EEEEEEEvNS4_8identityESY_S19_vS1A_EENS_8epilogue10collective18CollectiveEpilogueINS1C_23Sm100TmaWarpSpecializedILi3ELi2ELi16ELb1ELb0EEEJSG_NS5_IJNSR_ISE_SB_EENSR_IS14_SB_EEEEESH_NS5_IJlSB_lEEESH_S1K_NS1C_6fusion15FusionCallbacksIS1G_NS1L_17LinearCombinationISH_fSH_fLNS_15FloatRoundStyleE2EEESG_S1J_JEEENS4_5SM1004TMEM4LOAD26SM100_TMEM_LOAD_16dp128b8xESY_NSZ_INS10_ILi3ELi4ELi3EEES13_NSR_INS5_IJNSA_ILi8EEES14_EEENS5_IJS14_SB_EEEEEEENS4_17SM75_U32x4_LDSM_NENS4_14SM90_TMA_STOREES20_NS4_17SM90_U32x4_STSM_NENS4_39AutoVectorizingCopyWithAssumedAlignmentILi128EEEEEEvvEEEEvNT_6ParamsE --------------------------
	.section	.nv.constant0._ZN7cutlass13device_kernelINS_4gemm6kernel13GemmUniversalIN4cute5tupleIJiiiiEEENS1_10collective13CollectiveMmaINS1_35MainloopSm100TmaUmmaWarpSpecializedILi3ELi2ELi4ENS5_IJNS4_1CILi1EEESB_SB_EEEEENS5_IJNSA_ILi64EEESE_NSA_ILi128EEEEEENS_10tfloat32_tENS5_IJSB_llEEESH_SI_NS4_8TiledMMAINS4_8MMA_AtomIJNS4_17SM100_MMA_TF32_SSISH_SH_fLi64ELi64ELNS4_4UMMA5MajorE1ELSN_1ELNSM_7ScaleInE0ELSO_0EEEEEENS4_6LayoutISC_NS5_IJNSA_ILi0EEESS_SS_EEEEENS5_IJNS4_10UnderscoreESV_SV_EEEEENS4_13SM90_TMA_LOADENS4_14ComposedLayoutINS4_7SwizzleILi2ELi5ELi2EEENS4_18smem_ptr_flag_bitsILi32EEENSR_INS5_IJNSA_ILi32EEENSA_ILi4EEEEEENS5_IJSB_S14_EEEEEEEvNS4_8identityESY_S19_vS1A_EENS_8epilogue10collective18CollectiveEpilogueINS1C_23Sm100TmaWarpSpecializedILi3ELi2ELi16ELb1ELb0EEEJSG_NS5_IJNSR_ISE_SB_EENSR_IS14_SB_EEEEESH_NS5_IJlSB_lEEESH_S1K_NS1C_6fusion15FusionCallbacksIS1G_NS1L_17LinearCombinationISH_fSH_fLNS_15FloatRoundStyleE2EEESG_S1J_JEEENS4_5SM1004TMEM4LOAD26SM100_TMEM_LOAD_16dp128b8xESY_NSZ_INS10_ILi3ELi4ELi3EEES13_NSR_INS5_IJNSA_ILi8EEES14_EEENS5_IJS14_SB_EEEEEEENS4_17SM75_U32x4_LDSM_NENS4_14SM90_TMA_STOREES20_NS4_17SM90_U32x4_STSM_NENS4_39AutoVectorizingCopyWithAssumedAlignmentILi128EEEEEEvvEEEEvNT_6ParamsE,"a",@progbits
	.sectionflags	@""
	.align	4
.nv.constant0._ZN7cutlass13device_kernelINS_4gemm6kernel13GemmUniversalIN4cute5tupleIJiiiiEEENS1_10collective13CollectiveMmaINS1_35MainloopSm100TmaUmmaWarpSpecializedILi3ELi2ELi4ENS5_IJNS4_1CILi1EEESB_SB_EEEEENS5_IJNSA_ILi64EEESE_NSA_ILi128EEEEEENS_10tfloat32_tENS5_IJSB_llEEESH_SI_NS4_8TiledMMAINS4_8MMA_AtomIJNS4_17SM100_MMA_TF32_SSISH_SH_fLi64ELi64ELNS4_4UMMA5MajorE1ELSN_1ELNSM_7ScaleInE0ELSO_0EEEEEENS4_6LayoutISC_NS5_IJNSA_ILi0EEESS_SS_EEEEENS5_IJNS4_10UnderscoreESV_SV_EEEEENS4_13SM90_TMA_LOADENS4_14ComposedLayoutINS4_7SwizzleILi2ELi5ELi2EEENS4_18smem_ptr_flag_bitsILi32EEENSR_INS5_IJNSA_ILi32EEENSA_ILi4EEEEEENS5_IJSB_S14_EEEEEEEvNS4_8identityESY_S19_vS1A_EENS_8epilogue10collective18CollectiveEpilogueINS1C_23Sm100TmaWarpSpecializedILi3ELi2ELi16ELb1ELb0EEEJSG_NS5_IJNSR_ISE_SB_EENSR_IS14_SB_EEEEESH_NS5_IJlSB_lEEESH_S1K_NS1C_6fusion15FusionCallbacksIS1G_NS1L_17LinearCombinationISH_fSH_fLNS_15FloatRoundStyleE2EEESG_S1J_JEEENS4_5SM1004TMEM4LOAD26SM100_TMEM_LOAD_16dp128b8xESY_NSZ_INS10_ILi3ELi4ELi3EEES13_NSR_INS5_IJNSA_ILi8EEES14_EEENS5_IJS14_SB_EEEEEEENS4_17SM75_U32x4_LDSM_NENS4_14SM90_TMA_STOREES20_NS4_17SM90_U32x4_STSM_NENS4_39AutoVectorizingCopyWithAssumedAlignmentILi128EEEEEEvvEEEEvNT_6ParamsE:
	.zero		2944


//--------------------- SYMBOLS --------------------------

	.type		.nv.reservedSmem.offset0,@object
	.size		.nv.reservedSmem.offset0,0x4
	.type		.nv.reservedSmem.cap,@object
	.size		.nv.reservedSmem.cap,0x4
	.type		__assertfail,@function
